	.target	sm_90a

	.elftype	@"ET_EXEC"


//--------------------- .note.nv.tkinfo           --------------------------
	.section	.note.nv.tkinfo,"",@"SHT_NOTE"
	.sectionflags	@"SHF_NOTE_NV_TKINFO"
	.tkinfo
        /*0018*/ 	.word	0x00000002
        /*0030*/ 	.string	""
        /*0030*/ 	.string	"ptxas"
        /*0030*/ 	.string	"Cuda compilation tools, release 13.0, V13.0.88"
        /*0030*/ 	.string	"Build cuda_13.0.r13.0/compiler.36424714_0"
        /*0030*/ 	.string	"-arch sm_90a -m 64 "



//--------------------- .note.nv.cuinfo           --------------------------
	.section	.note.nv.cuinfo,"",@"SHT_NOTE"
	.sectionflags	@"SHF_NOTE_NV_CUINFO"
        /*0018*/ 	.short	0x0002
        /*001a*/ 	.short	0x005a
        /*001c*/ 	.short	0x0082
	.zero		2


//--------------------- .nv.info                  --------------------------
	.section	.nv.info,"",@"SHT_CUDA_INFO"
	.align	4


	//----- nvinfo : EIATTR_REGCOUNT
	.align		4
        /*0000*/ 	.byte	0x04, 0x2f
        /*0002*/ 	.short	(.L_15 - .L_14)
	.align		4
.L_14:
        /*0004*/ 	.word	index@(_ZN7cutlass13device_kernelINS_4gemm6kernel13GemmUniversalIN4cute5tupleIJiiiiEEENS1_10collective13CollectiveMmaINS1_34MainloopSm90TmaGmmaWarpSpecializedILi5ENS5_IJNS4_1CILi1EEESB_SB_EEENS1_35KernelTmaWarpSpecializedCooperativeEEENS5_IJNSA_ILi128EEENSA_ILi224EEESF_EEEaNS5_IJlSB_lEEEaSI_NS4_8TiledMMAINS4_8MMA_AtomIJNS4_4SM904GMMA26MMA_64x32x32_S32S8S8_SS_TNEEEENS4_6LayoutINS5_IJNSA_ILi2EEESB_SB_EEENS5_IJSB_NSA_ILi0EEESS_EEEEENS5_IJNS4_10UnderscoreESV_SV_EEEEENS4_13SM90_TMA_LOADENS4_14ComposedLayoutINS4_7SwizzleILi3ELi4ELi3EEENS4_18smem_ptr_flag_bitsILi8EEENSP_INS5_IJNSA_ILi8EEESF_EEENS5_IJSF_SB_EEEEEEEvNS4_8identityESY_S18_vS19_EENS_8epilogue10collective6detail29Sm90TmaWarpSpecializedAdapterINS1C_15DefaultEpilogueIaSI_SI_NS1B_6thread17LinearCombinationIaLi1EiiLNS1G_9ScaleType4KindE0ELNS_15FloatRoundStyleE2EaEENS1_15EpilogueDefaultEEEEEvvEEEEvNT_6ParamsE)
        /*0008*/ 	.word	0x000000a8


	//----- nvinfo : EIATTR_FRAME_SIZE
	.align		4
.L_15:
        /*000c*/ 	.byte	0x04, 0x11
        /*000e*/ 	.short	(.L_17 - .L_16)
	.align		4
.L_16:
        /*0010*/ 	.word	index@(_ZN7cutlass13device_kernelINS_4gemm6kernel13GemmUniversalIN4cute5tupleIJiiiiEEENS1_10collective13CollectiveMmaINS1_34MainloopSm90TmaGmmaWarpSpecializedILi5ENS5_IJNS4_1CILi1EEESB_SB_EEENS1_35KernelTmaWarpSpecializedCooperativeEEENS5_IJNSA_ILi128EEENSA_ILi224EEESF_EEEaNS5_IJlSB_lEEEaSI_NS4_8TiledMMAINS4_8MMA_AtomIJNS4_4SM904GMMA26MMA_64x32x32_S32S8S8_SS_TNEEEENS4_6LayoutINS5_IJNSA_ILi2EEESB_SB_EEENS5_IJSB_NSA_ILi0EEESS_EEEEENS5_IJNS4_10UnderscoreESV_SV_EEEEENS4_13SM90_TMA_LOADENS4_14ComposedLayoutINS4_7SwizzleILi3ELi4ELi3EEENS4_18smem_ptr_flag_bitsILi8EEENSP_INS5_IJNSA_ILi8EEESF_EEENS5_IJSF_SB_EEEEEEEvNS4_8identityESY_S18_vS19_EENS_8epilogue10collective6detail29Sm90TmaWarpSpecializedAdapterINS1C_15DefaultEpilogueIaSI_SI_NS1B_6thread17LinearCombinationIaLi1EiiLNS1G_9ScaleType4KindE0ELNS_15FloatRoundStyleE2EaEENS1_15EpilogueDefaultEEEEEvvEEEEvNT_6ParamsE)
        /*0014*/ 	.word	0x00000000


	//----- nvinfo : EIATTR_MIN_STACK_SIZE
	.align		4
.L_17:
        /*0018*/ 	.byte	0x04, 0x12
        /*001a*/ 	.short	(.L_19 - .L_18)
	.align		4
.L_18:
        /*001c*/ 	.word	index@(_ZN7cutlass13device_kernelINS_4gemm6kernel13GemmUniversalIN4cute5tupleIJiiiiEEENS1_10collective13CollectiveMmaINS1_34MainloopSm90TmaGmmaWarpSpecializedILi5ENS5_IJNS4_1CILi1EEESB_SB_EEENS1_35KernelTmaWarpSpecializedCooperativeEEENS5_IJNSA_ILi128EEENSA_ILi224EEESF_EEEaNS5_IJlSB_lEEEaSI_NS4_8TiledMMAINS4_8MMA_AtomIJNS4_4SM904GMMA26MMA_64x32x32_S32S8S8_SS_TNEEEENS4_6LayoutINS5_IJNSA_ILi2EEESB_SB_EEENS5_IJSB_NSA_ILi0EEESS_EEEEENS5_IJNS4_10UnderscoreESV_SV_EEEEENS4_13SM90_TMA_LOADENS4_14ComposedLayoutINS4_7SwizzleILi3ELi4ELi3EEENS4_18smem_ptr_flag_bitsILi8EEENSP_INS5_IJNSA_ILi8EEESF_EEENS5_IJSF_SB_EEEEEEEvNS4_8identityESY_S18_vS19_EENS_8epilogue10collective6detail29Sm90TmaWarpSpecializedAdapterINS1C_15DefaultEpilogueIaSI_SI_NS1B_6thread17LinearCombinationIaLi1EiiLNS1G_9ScaleType4KindE0ELNS_15FloatRoundStyleE2EaEENS1_15EpilogueDefaultEEEEEvvEEEEvNT_6ParamsE)
        /*0020*/ 	.word	0x00000000
.L_19:


//--------------------- .nv.compat                --------------------------
	.section	.nv.compat,"",@"SHT_CUDA_COMPAT_INFO"
	.align	4
        /*0000*/ 	.byte	0x02, 0x09, 0x01, 0x00, 0x02, 0x02, 0x04, 0x00, 0x02, 0x05, 0x05, 0x00, 0x03, 0x07, 0x01, 0x01
        /*0010*/ 	.byte	0x02, 0x03, 0x01, 0x00, 0x02, 0x06, 0x01, 0x00, 0x04, 0x0b, 0x08, 0x00, 0x00, 0x00, 0x00, 0x00
        /*0020*/ 	.byte	0x00, 0x00, 0x00, 0x00


//--------------------- .nv.info._ZN7cutlass13device_kernelINS_4gemm6kernel13GemmUniversalIN4cute5tupleIJiiiiEEENS1_10collective13CollectiveMmaINS1_34MainloopSm90TmaGmmaWarpSpecializedILi5ENS5_IJNS4_1CILi1EEESB_SB_EEENS1_35KernelTmaWarpSpecializedCooperativeEEENS5_IJNSA_ILi128EEENSA_ILi224EEESF_EEEaNS5_IJlSB_lEEEaSI_NS4_8TiledMMAINS4_8MMA_AtomIJNS4_4SM904GMMA26MMA_64x32x32_S32S8S8_SS_TNEEEENS4_6LayoutINS5_IJNSA_ILi2EEESB_SB_EEENS5_IJSB_NSA_ILi0EEESS_EEEEENS5_IJNS4_10UnderscoreESV_SV_EEEEENS4_13SM90_TMA_LOADENS4_14ComposedLayoutINS4_7SwizzleILi3ELi4ELi3EEENS4_18smem_ptr_flag_bitsILi8EEENSP_INS5_IJNSA_ILi8EEESF_EEENS5_IJSF_SB_EEEEEEEvNS4_8identityESY_S18_vS19_EENS_8epilogue10collective6detail29Sm90TmaWarpSpecializedAdapterINS1C_15DefaultEpilogueIaSI_SI_NS1B_6thread17LinearCombinationIaLi1EiiLNS1G_9ScaleType4KindE0ELNS_15FloatRoundStyleE2EaEENS1_15EpilogueDefaultEEEEEvvEEEEvNT_6ParamsE --------------------------
	.section	.nv.info._ZN7cutlass13device_kernelINS_4gemm6kernel13GemmUniversalIN4cute5tupleIJiiiiEEENS1_10collective13CollectiveMmaINS1_34MainloopSm90TmaGmmaWarpSpecializedILi5ENS5_IJNS4_1CILi1EEESB_SB_EEENS1_35KernelTmaWarpSpecializedCooperativeEEENS5_IJNSA_ILi128EEENSA_ILi224EEESF_EEEaNS5_IJlSB_lEEEaSI_NS4_8TiledMMAINS4_8MMA_AtomIJNS4_4SM904GMMA26MMA_64x32x32_S32S8S8_SS_TNEEEENS4_6LayoutINS5_IJNSA_ILi2EEESB_SB_EEENS5_IJSB_NSA_ILi0EEESS_EEEEENS5_IJNS4_10UnderscoreESV_SV_EEEEENS4_13SM90_TMA_LOADENS4_14ComposedLayoutINS4_7SwizzleILi3ELi4ELi3EEENS4_18smem_ptr_flag_bitsILi8EEENSP_INS5_IJNSA_ILi8EEESF_EEENS5_IJSF_SB_EEEEEEEvNS4_8identityESY_S18_vS19_EENS_8epilogue10collective6detail29Sm90TmaWarpSpecializedAdapterINS1C_15DefaultEpilogueIaSI_SI_NS1B_6thread17LinearCombinationIaLi1EiiLNS1G_9ScaleType4KindE0ELNS_15FloatRoundStyleE2EaEENS1_15EpilogueDefaultEEEEEvvEEEEvNT_6ParamsE,"",@"SHT_CUDA_INFO"
	.sectionflags	@""
	.align	4


	//----- nvinfo : EIATTR_CUDA_API_VERSION
	.align		4
        /*0000*/ 	.byte	0x04, 0x37
        /*0002*/ 	.short	(.L_21 - .L_20)
.L_20:
        /*0004*/ 	.word	0x00000082


	//----- nvinfo : EIATTR_KPARAM_INFO
	.align		4
.L_21:
        /*0008*/ 	.byte	0x04, 0x17
        /*000a*/ 	.short	(.L_23 - .L_22)
.L_22:
        /*000c*/ 	.word	0x00000000
        /*0010*/ 	.short	0x0000
        /*0012*/ 	.short	0x0070
        /*0014*/ 	.byte	0x00, 0xf0, 0x01, 0x10


	//----- nvinfo : EIATTR_SPARSE_MMA_MASK
	.align		4
.L_23:
        /*0018*/ 	.byte	0x03, 0x50
        /*001a*/ 	.short	0x0000


	//----- nvinfo : EIATTR_MAXREG_COUNT
	.align		4
        /*001c*/ 	.byte	0x03, 0x1b
        /*001e*/ 	.short	0x00a8


	//----- nvinfo : EIATTR_NUM_BARRIERS
	.align		4
        /*0020*/ 	.byte	0x02, 0x4c
        /*0022*/ 	.byte	0x01
	.zero		1


	//----- nvinfo : EIATTR_EXTERNS
	.align		4
        /*0024*/ 	.byte	0x04, 0x0f
        /*0026*/ 	.short	(.L_25 - .L_24)


	//   ....[0]....
	.align		4
.L_24:
        /*0028*/ 	.word	index@(__assertfail)


	//----- nvinfo : EIATTR_MERCURY_ISA_VERSION
	.align		4
.L_25:
        /*002c*/ 	.byte	0x03, 0x5f
        /*002e*/ 	.short	0x0101


	//----- nvinfo : EIATTR_INT_WARP_WIDE_INSTR_OFFSETS
	.align		4
        /*0030*/ 	.byte	0x04, 0x31
        /*0032*/ 	.short	(.L_27 - .L_26)


	//   ....[0]....
.L_26:
        /*0034*/ 	.word	0x000003d0


	//   ....[1]....
        /*0038*/ 	.word	0x00000400


	//   ....[2]....
        /*003c*/ 	.word	0x000004e0


	//----- nvinfo : EIATTR_COOP_GROUP_MASK_REGIDS
	.align		4
.L_27:
        /*0040*/ 	.byte	0x04, 0x29
        /*0042*/ 	.short	(.L_29 - .L_28)


	//   ....[0]....
.L_28:
        /*0044*/ 	.word	0xffffffff


	//   ....[1]....
        /*0048*/ 	.word	0xffffffff


	//   ....[2]....
        /*004c*/ 	.word	0xffffffff


	//   ....[3]....
        /*0050*/ 	.word	0xffffffff


	//   ....[4]....
        /*0054*/ 	.word	0xffffffff


	//----- nvinfo : EIATTR_COOP_GROUP_INSTR_OFFSETS
	.align		4
.L_29:
        /*0058*/ 	.byte	0x04, 0x28
        /*005a*/ 	.short	(.L_31 - .L_30)


	//   ....[0]....
.L_30:
        /*005c*/ 	.word	0x00000060


	//   ....[1]....
        /*0060*/ 	.word	0x00000070


	//   ....[2]....
        /*0064*/ 	.word	0x00000130


	//   ....[3]....
        /*0068*/ 	.word	0x000002e0


	//   ....[4]....
        /*006c*/ 	.word	0x00000f90


	//----- nvinfo : EIATTR_REG_RECONFIG
	.align		4
.L_31:
        /*0070*/ 	.byte	0x01, 0x54
	.zero		2


	//----- nvinfo : EIATTR_SYSCALL_OFFSETS
	.align		4
        /*0074*/ 	.byte	0x04, 0x46
        /*0076*/ 	.short	(.L_33 - .L_32)


	//   ....[0]....
.L_32:
        /*0078*/ 	.word	0x00001150


	//----- nvinfo : EIATTR_MBARRIER_INSTR_OFFSETS
	.align		4
.L_33:
        /*007c*/ 	.byte	0x04, 0x39
        /*007e*/ 	.short	(.L_35 - .L_34)


	//   ....[0]....
.L_34:
        /*0080*/ 	.word	0x00000230
        /*0084*/ 	.word	0x000000ff
        /*0088*/ 	.word	0x00000000
        /*008c*/ 	.short	0x0100
        /*008e*/ 	.byte	0x08
	.zero		1


	//   ....[1]....
        /*0090*/ 	.word	0x00000240
        /*0094*/ 	.word	0x000000ff
        /*0098*/ 	.word	0x00000028
        /*009c*/ 	.short	0x0100
        /*009e*/ 	.byte	0x08
	.zero		1


	//   ....[2]....
        /*00a0*/ 	.word	0x00000250
        /*00a4*/ 	.word	0x000000ff
        /*00a8*/ 	.word	0x00000008
        /*00ac*/ 	.short	0x0100
        /*00ae*/ 	.byte	0x08
	.zero		1


	//   ....[3]....
        /*00b0*/ 	.word	0x00000260
        /*00b4*/ 	.word	0x000000ff
        /*00b8*/ 	.word	0x00000030
        /*00bc*/ 	.short	0x0100
        /*00be*/ 	.byte	0x08
	.zero		1


	//   ....[4]....
        /*00c0*/ 	.word	0x00000270
        /*00c4*/ 	.word	0x000000ff
        /*00c8*/ 	.word	0x00000010
        /*00cc*/ 	.short	0x0100
        /*00ce*/ 	.byte	0x08
	.zero		1


	//   ....[5]....
        /*00d0*/ 	.word	0x00000280
        /*00d4*/ 	.word	0x000000ff
        /*00d8*/ 	.word	0x00000038
        /*00dc*/ 	.short	0x0100
        /*00de*/ 	.byte	0x08
	.zero		1


	//   ....[6]....
        /*00e0*/ 	.word	0x00000290
        /*00e4*/ 	.word	0x000000ff
        /*00e8*/ 	.word	0x00000018
        /*00ec*/ 	.short	0x0100
        /*00ee*/ 	.byte	0x08
	.zero		1


	//   ....[7]....
        /*00f0*/ 	.word	0x000002a0
        /*00f4*/ 	.word	0x000000ff
        /*00f8*/ 	.word	0x00000040
        /*00fc*/ 	.short	0x0100
        /*00fe*/ 	.byte	0x08
	.zero		1


	//   ....[8]....
        /*0100*/ 	.word	0x000002b0
        /*0104*/ 	.word	0x000000ff
        /*0108*/ 	.word	0x00000020
        /*010c*/ 	.short	0x0100
        /*010e*/ 	.byte	0x08
	.zero		1


	//   ....[9]....
        /*0110*/ 	.word	0x000002c0
        /*0114*/ 	.word	0x000000ff
        /*0118*/ 	.word	0x00000048
        /*011c*/ 	.short	0x0100
        /*011e*/ 	.byte	0x08
	.zero		1


	//   ....[10]....
        /*0120*/ 	.word	0x00000550
        /*0124*/ 	.word	0x000000ff
        /*0128*/ 	.word	0x00000060
        /*012c*/ 	.short	0x0100
        /*012e*/ 	.byte	0x06
	.zero		1


	//   ....[11]....
        /*0130*/ 	.word	0x000005b0
        /*0134*/ 	.word	0x000000ff
        /*0138*/ 	.word	0x00000068
        /*013c*/ 	.short	0x0100
        /*013e*/ 	.byte	0x06
	.zero		1


	//   ....[12]....
        /*0140*/ 	.word	0x00001220
        /*0144*/ 	.word	0x00000003
        /*0148*/ 	.word	0x00000000
        /*014c*/ 	.short	0x010a
        /*014e*/ 	.byte	0x3f
	.zero		1


	//   ....[13]....
        /*0150*/ 	.word	0x00001260
        /*0154*/ 	.word	0x00000003
        /*0158*/ 	.word	0x00000000
        /*015c*/ 	.short	0x010a
        /*015e*/ 	.byte	0x3f
	.zero		1


	//   ....[14]....
        /*0160*/ 	.word	0x00002000
        /*0164*/ 	.word	0x00000005
        /*0168*/ 	.word	0x00000000
        /*016c*/ 	.short	0x010a
        /*016e*/ 	.byte	0x3f
	.zero		1


	//   ....[15]....
        /*0170*/ 	.word	0x00002040
        /*0174*/ 	.word	0x00000005
        /*0178*/ 	.word	0x00000000
        /*017c*/ 	.short	0x010a
        /*017e*/ 	.byte	0x3f
	.zero		1


	//   ....[16]....
        /*0180*/ 	.word	0x00002ba0
        /*0184*/ 	.word	0x00000004
        /*0188*/ 	.word	0x00000000
        /*018c*/ 	.short	0x0101
        /*018e*/ 	.byte	0x3f
	.zero		1


	//   ....[17]....
        /*0190*/ 	.word	0x00002d80
        /*0194*/ 	.word	0x00000000
        /*0198*/ 	.word	0x00000000
        /*019c*/ 	.short	0x0101
        /*019e*/ 	.byte	0x3f
	.zero		1


	//   ....[18]....
        /*01a0*/ 	.word	0x00009dc0
        /*01a4*/ 	.word	0x0000000e
        /*01a8*/ 	.word	0x00000028
        /*01ac*/ 	.short	0x010a
        /*01ae*/ 	.byte	0x3f
	.zero		1


	//   ....[19]....
        /*01b0*/ 	.word	0x0000a140
        /*01b4*/ 	.word	0x00000006
        /*01b8*/ 	.word	0x00000068
        /*01bc*/ 	.short	0x0101
        /*01be*/ 	.byte	0x3f
	.zero		1


	//   ....[20]....
        /*01c0*/ 	.word	0x0000a870
        /*01c4*/ 	.word	0x00000007
        /*01c8*/ 	.word	0x00000000
        /*01cc*/ 	.short	0x010a
        /*01ce*/ 	.byte	0x3f
	.zero		1


	//   ....[21]....
        /*01d0*/ 	.word	0x0000a8f0
        /*01d4*/ 	.word	0x00000009
        /*01d8*/ 	.word	0x00000000
        /*01dc*/ 	.short	0x010a
        /*01de*/ 	.byte	0x3f
	.zero		1


	//   ....[22]....
        /*01e0*/ 	.word	0x0000a980
        /*01e4*/ 	.word	0x00000006
        /*01e8*/ 	.word	0x00000000
        /*01ec*/ 	.short	0x010a
        /*01ee*/ 	.byte	0x3f
	.zero		1


	//   ....[23]....
        /*01f0*/ 	.word	0x0000aa10
        /*01f4*/ 	.word	0x00000009
        /*01f8*/ 	.word	0x00000000
        /*01fc*/ 	.short	0x010a
        /*01fe*/ 	.byte	0x3f
	.zero		1


	//   ....[24]....
        /*0200*/ 	.word	0x0000aaa0
        /*0204*/ 	.word	0x00000003
        /*0208*/ 	.word	0x00000000
        /*020c*/ 	.short	0x010a
        /*020e*/ 	.byte	0x3f
	.zero		1


	//   ....[25]....
        /*0210*/ 	.word	0x0000ab00
        /*0214*/ 	.word	0x00000003
        /*0218*/ 	.word	0x00000000
        /*021c*/ 	.short	0x010a
        /*021e*/ 	.byte	0x3f
	.zero		1


	//   ....[26]....
        /*0220*/ 	.word	0x0000ab50
        /*0224*/ 	.word	0x00000005
        /*0228*/ 	.word	0x00000000
        /*022c*/ 	.short	0x010a
        /*022e*/ 	.byte	0x3f
	.zero		1


	//   ....[27]....
        /*0230*/ 	.word	0x0000ac20
        /*0234*/ 	.word	0x0000000e
        /*0238*/ 	.word	0x00000028
        /*023c*/ 	.short	0x010a
        /*023e*/ 	.byte	0x3f
	.zero		1


	//   ....[28]....
        /*0240*/ 	.word	0x0000acf0
        /*0244*/ 	.word	0x00000007
        /*0248*/ 	.word	0x00000000
        /*024c*/ 	.short	0x010a
        /*024e*/ 	.byte	0x3f
	.zero		1


	//   ....[29]....
        /*0250*/ 	.word	0x0000ad40
        /*0254*/ 	.word	0x00000009
        /*0258*/ 	.word	0x00000000
        /*025c*/ 	.short	0x010a
        /*025e*/ 	.byte	0x3f
	.zero		1


	//   ....[30]....
        /*0260*/ 	.word	0x0000ad90
        /*0264*/ 	.word	0x00000006
        /*0268*/ 	.word	0x00000000
        /*026c*/ 	.short	0x010a
        /*026e*/ 	.byte	0x3f
	.zero		1


	//   ....[31]....
        /*0270*/ 	.word	0x0000ade0
        /*0274*/ 	.word	0x00000009
        /*0278*/ 	.word	0x00000000
        /*027c*/ 	.short	0x010a
        /*027e*/ 	.byte	0x3f
	.zero		1


	//----- nvinfo : EIATTR_NUM_MBARRIERS
	.align		4
.L_35:
        /*0280*/ 	.byte	0x03, 0x38
        /*0282*/ 	.short	0x000c


	//----- nvinfo : EIATTR_EXIT_INSTR_OFFSETS
	.align		4
        /*0284*/ 	.byte	0x04, 0x1c
        /*0286*/ 	.short	(.L_37 - .L_36)


	//   ....[0]....
.L_36:
        /*0288*/ 	.word	0x00000600


	//   ....[1]....
        /*028c*/ 	.word	0x00000ed0


	//   ....[2]....
        /*0290*/ 	.word	0x00009430


	//   ....[3]....
        /*0294*/ 	.word	0x00009a60


	//   ....[4]....
        /*0298*/ 	.word	0x0000aaf0


	//----- nvinfo : EIATTR_MAX_THREADS
	.align		4
.L_37:
        /*029c*/ 	.byte	0x04, 0x05
        /*029e*/ 	.short	(.L_39 - .L_38)
.L_38:
        /*02a0*/ 	.word	0x00000180
        /*02a4*/ 	.word	0x00000001
        /*02a8*/ 	.word	0x00000001


	//----- nvinfo : EIATTR_CRS_STACK_SIZE
	.align		4
.L_39:
        /*02ac*/ 	.byte	0x04, 0x1e
        /*02ae*/ 	.short	(.L_41 - .L_40)
.L_40:
        /*02b0*/ 	.word	0x00000000


	//----- nvinfo : EIATTR_CBANK_PARAM_SIZE
	.align		4
.L_41:
        /*02b4*/ 	.byte	0x03, 0x19
        /*02b6*/ 	.short	0x0470


	//----- nvinfo : EIATTR_PARAM_CBANK
	.align		4
        /*02b8*/ 	.byte	0x04, 0x0a
        /*02ba*/ 	.short	(.L_43 - .L_42)
	.align		4
.L_42:
        /*02bc*/ 	.word	index@(.nv.constant0._ZN7cutlass13device_kernelINS_4gemm6kernel13GemmUniversalIN4cute5tupleIJiiiiEEENS1_10collective13CollectiveMmaINS1_34MainloopSm90TmaGmmaWarpSpecializedILi5ENS5_IJNS4_1CILi1EEESB_SB_EEENS1_35KernelTmaWarpSpecializedCooperativeEEENS5_IJNSA_ILi128EEENSA_ILi224EEESF_EEEaNS5_IJlSB_lEEEaSI_NS4_8TiledMMAINS4_8MMA_AtomIJNS4_4SM904GMMA26MMA_64x32x32_S32S8S8_SS_TNEEEENS4_6LayoutINS5_IJNSA_ILi2EEESB_SB_EEENS5_IJSB_NSA_ILi0EEESS_EEEEENS5_IJNS4_10UnderscoreESV_SV_EEEEENS4_13SM90_TMA_LOADENS4_14ComposedLayoutINS4_7SwizzleILi3ELi4ELi3EEENS4_18smem_ptr_flag_bitsILi8EEENSP_INS5_IJNSA_ILi8EEESF_EEENS5_IJSF_SB_EEEEEEEvNS4_8identityESY_S18_vS19_EENS_8epilogue10collective6detail29Sm90TmaWarpSpecializedAdapterINS1C_15DefaultEpilogueIaSI_SI_NS1B_6thread17LinearCombinationIaLi1EiiLNS1G_9ScaleType4KindE0ELNS_15FloatRoundStyleE2EaEENS1_15EpilogueDefaultEEEEEvvEEEEvNT_6ParamsE)
        /*02c0*/ 	.short	0x0210
        /*02c2*/ 	.short	0x0470


	//----- nvinfo : EIATTR_SW_WAR
	.align		4
.L_43:
        /*02c4*/ 	.byte	0x04, 0x36
        /*02c6*/ 	.short	(.L_45 - .L_44)
.L_44:
        /*02c8*/ 	.word	0x00000008
.L_45:


//--------------------- .nv.callgraph             --------------------------
	.section	.nv.callgraph,"",@"SHT_CUDA_CALLGRAPH"
	.align	4
	.sectionentsize	8
	.align		4
        /*0000*/ 	.word	0x00000000
	.align		4
        /*0004*/ 	.word	0xffffffff
	.align		4
        /*0008*/ 	.word	index@(_ZN7cutlass13device_kernelINS_4gemm6kernel13GemmUniversalIN4cute5tupleIJiiiiEEENS1_10collective13CollectiveMmaINS1_34MainloopSm90TmaGmmaWarpSpecializedILi5ENS5_IJNS4_1CILi1EEESB_SB_EEENS1_35KernelTmaWarpSpecializedCooperativeEEENS5_IJNSA_ILi128EEENSA_ILi224EEESF_EEEaNS5_IJlSB_lEEEaSI_NS4_8TiledMMAINS4_8MMA_AtomIJNS4_4SM904GMMA26MMA_64x32x32_S32S8S8_SS_TNEEEENS4_6LayoutINS5_IJNSA_ILi2EEESB_SB_EEENS5_IJSB_NSA_ILi0EEESS_EEEEENS5_IJNS4_10UnderscoreESV_SV_EEEEENS4_13SM90_TMA_LOADENS4_14ComposedLayoutINS4_7SwizzleILi3ELi4ELi3EEENS4_18smem_ptr_flag_bitsILi8EEENSP_INS5_IJNSA_ILi8EEESF_EEENS5_IJSF_SB_EEEEEEEvNS4_8identityESY_S18_vS19_EENS_8epilogue10collective6detail29Sm90TmaWarpSpecializedAdapterINS1C_15DefaultEpilogueIaSI_SI_NS1B_6thread17LinearCombinationIaLi1EiiLNS1G_9ScaleType4KindE0ELNS_15FloatRoundStyleE2EaEENS1_15EpilogueDefaultEEEEEvvEEEEvNT_6ParamsE)
	.align		4
        /*000c*/ 	.word	index@(__assertfail)
	.align		4
        /*0010*/ 	.word	0x00000000
	.align		4
        /*0014*/ 	.word	0xfffffffe
	.align		4
        /*0018*/ 	.word	0x00000000
	.align		4
        /*001c*/ 	.word	0xfffffffd
	.align		4
        /*0020*/ 	.word	0x00000000
	.align		4
        /*0024*/ 	.word	0xfffffffc


//--------------------- .nv.constant4             --------------------------
	.section	.nv.constant4,"a",@progbits
	.align	8
	.align		8
.nv.constant4:
        /*0000*/ 	.dword	__assertfail
	.align		8
        /*0008*/ 	.dword	__unnamed_1
	.align		8
        /*0010*/ 	.dword	_ZN40_INTERNAL_beeef74c_4_k_cu_65c0d6ea_171354cuda3std3__45__cpo5beginE
	.align		8
        /*0018*/ 	.dword	_ZN40_INTERNAL_beeef74c_4_k_cu_65c0d6ea_171354cuda3std3__45__cpo3endE
	.align		8
        /*0020*/ 	.dword	_ZN40_INTERNAL_beeef74c_4_k_cu_65c0d6ea_171354cuda3std3__45__cpo6cbeginE
	.align		8
        /*0028*/ 	.dword	_ZN40_INTERNAL_beeef74c_4_k_cu_65c0d6ea_171354cuda3std3__45__cpo4cendE
	.align		8
        /*0030*/ 	.dword	_ZN40_INTERNAL_beeef74c_4_k_cu_65c0d6ea_171354cuda3std3__442_GLOBAL__N__beeef74c_4_k_cu_65c0d6ea_171356ignoreE
	.align		8
        /*0038*/ 	.dword	_ZN40_INTERNAL_beeef74c_4_k_cu_65c0d6ea_171354cuda3std3__419piecewise_constructE
	.align		8
        /*0040*/ 	.dword	_ZN40_INTERNAL_beeef74c_4_k_cu_65c0d6ea_171354cuda3std3__48in_placeE
	.align		8
        /*0048*/ 	.dword	_ZN40_INTERNAL_beeef74c_4_k_cu_65c0d6ea_171354cuda3std6ranges3__45__cpo4swapE
	.align		8
        /*0050*/ 	.dword	_ZN40_INTERNAL_beeef74c_4_k_cu_65c0d6ea_171354cuda3std6ranges3__45__cpo9iter_moveE
	.align		8
        /*0058*/ 	.dword	_ZN40_INTERNAL_beeef74c_4_k_cu_65c0d6ea_171354cute7productE
	.align		8
        /*0060*/ 	.dword	_ZN40_INTERNAL_beeef74c_4_k_cu_65c0d6ea_171354cute1_E
	.align		8
        /*0068*/ 	.dword	$str$22
	.align		8
        /*0070*/ 	.dword	$str$23


//--------------------- .text._ZN7cutlass13device_kernelINS_4gemm6kernel13GemmUniversalIN4cute5tupleIJiiiiEEENS1_10collective13CollectiveMmaINS1_34MainloopSm90TmaGmmaWarpSpecializedILi5ENS5_IJNS4_1CILi1EEESB_SB_EEENS1_35KernelTmaWarpSpecializedCooperativeEEENS5_IJNSA_ILi128EEENSA_ILi224EEESF_EEEaNS5_IJlSB_lEEEaSI_NS4_8TiledMMAINS4_8MMA_AtomIJNS4_4SM904GMMA26MMA_64x32x32_S32S8S8_SS_TNEEEENS4_6LayoutINS5_IJNSA_ILi2EEESB_SB_EEENS5_IJSB_NSA_ILi0EEESS_EEEEENS5_IJNS4_10UnderscoreESV_SV_EEEEENS4_13SM90_TMA_LOADENS4_14ComposedLayoutINS4_7SwizzleILi3ELi4ELi3EEENS4_18smem_ptr_flag_bitsILi8EEENSP_INS5_IJNSA_ILi8EEESF_EEENS5_IJSF_SB_EEEEEEEvNS4_8identityESY_S18_vS19_EENS_8epilogue10collective6detail29Sm90TmaWarpSpecializedAdapterINS1C_15DefaultEpilogueIaSI_SI_NS1B_6thread17LinearCombinationIaLi1EiiLNS1G_9ScaleType4KindE0ELNS_15FloatRoundStyleE2EaEENS1_15EpilogueDefaultEEEEEvvEEEEvNT_6ParamsE --------------------------
	.section	.text._ZN7cutlass13device_kernelINS_4gemm6kernel13GemmUniversalIN4cute5tupleIJiiiiEEENS1_10collective13CollectiveMmaINS1_34MainloopSm90TmaGmmaWarpSpecializedILi5ENS5_IJNS4_1CILi1EEESB_SB_EEENS1_35KernelTmaWarpSpecializedCooperativeEEENS5_IJNSA_ILi128EEENSA_ILi224EEESF_EEEaNS5_IJlSB_lEEEaSI_NS4_8TiledMMAINS4_8MMA_AtomIJNS4_4SM904GMMA26MMA_64x32x32_S32S8S8_SS_TNEEEENS4_6LayoutINS5_IJNSA_ILi2EEESB_SB_EEENS5_IJSB_NSA_ILi0EEESS_EEEEENS5_IJNS4_10UnderscoreESV_SV_EEEEENS4_13SM90_TMA_LOADENS4_14ComposedLayoutINS4_7SwizzleILi3ELi4ELi3EEENS4_18smem_ptr_flag_bitsILi8EEENSP_INS5_IJNSA_ILi8EEESF_EEENS5_IJSF_SB_EEEEEEEvNS4_8identityESY_S18_vS19_EENS_8epilogue10collective6detail29Sm90TmaWarpSpecializedAdapterINS1C_15DefaultEpilogueIaSI_SI_NS1B_6thread17LinearCombinationIaLi1EiiLNS1G_9ScaleType4KindE0ELNS_15FloatRoundStyleE2EaEENS1_15EpilogueDefaultEEEEEvvEEEEvNT_6ParamsE,"ax",@progbits
	.align	128
.text._ZN7cutlass13device_kernelINS_4gemm6kernel13GemmUniversalIN4cute5tupleIJiiiiEEENS1_10collective13CollectiveMmaINS1_34MainloopSm90TmaGmmaWarpSpecializedILi5ENS5_IJNS4_1CILi1EEESB_SB_EEENS1_35KernelTmaWarpSpecializedCooperativeEEENS5_IJNSA_ILi128EEENSA_ILi224EEESF_EEEaNS5_IJlSB_lEEEaSI_NS4_8TiledMMAINS4_8MMA_AtomIJNS4_4SM904GMMA26MMA_64x32x32_S32S8S8_SS_TNEEEENS4_6LayoutINS5_IJNSA_ILi2EEESB_SB_EEENS5_IJSB_NSA_ILi0EEESS_EEEEENS5_IJNS4_10UnderscoreESV_SV_EEEEENS4_13SM90_TMA_LOADENS4_14ComposedLayoutINS4_7SwizzleILi3ELi4ELi3EEENS4_18smem_ptr_flag_bitsILi8EEENSP_INS5_IJNSA_ILi8EEESF_EEENS5_IJSF_SB_EEEEEEEvNS4_8identityESY_S18_vS19_EENS_8epilogue10collective6detail29Sm90TmaWarpSpecializedAdapterINS1C_15DefaultEpilogueIaSI_SI_NS1B_6thread17LinearCombinationIaLi1EiiLNS1G_9ScaleType4KindE0ELNS_15FloatRoundStyleE2EaEENS1_15EpilogueDefaultEEEEEvvEEEEvNT_6ParamsE:
        .type           _ZN7cutlass13device_kernelINS_4gemm6kernel13GemmUniversalIN4cute5tupleIJiiiiEEENS1_10collective13CollectiveMmaINS1_34MainloopSm90TmaGmmaWarpSpecializedILi5ENS5_IJNS4_1CILi1EEESB_SB_EEENS1_35KernelTmaWarpSpecializedCooperativeEEENS5_IJNSA_ILi128EEENSA_ILi224EEESF_EEEaNS5_IJlSB_lEEEaSI_NS4_8TiledMMAINS4_8MMA_AtomIJNS4_4SM904GMMA26MMA_64x32x32_S32S8S8_SS_TNEEEENS4_6LayoutINS5_IJNSA_ILi2EEESB_SB_EEENS5_IJSB_NSA_ILi0EEESS_EEEEENS5_IJNS4_10UnderscoreESV_SV_EEEEENS4_13SM90_TMA_LOADENS4_14ComposedLayoutINS4_7SwizzleILi3ELi4ELi3EEENS4_18smem_ptr_flag_bitsILi8EEENSP_INS5_IJNSA_ILi8EEESF_EEENS5_IJSF_SB_EEEEEEEvNS4_8identityESY_S18_vS19_EENS_8epilogue10collective6detail29Sm90TmaWarpSpecializedAdapterINS1C_15DefaultEpilogueIaSI_SI_NS1B_6thread17LinearCombinationIaLi1EiiLNS1G_9ScaleType4KindE0ELNS_15FloatRoundStyleE2EaEENS1_15EpilogueDefaultEEEEEvvEEEEvNT_6ParamsE,@function
        .size           _ZN7cutlass13device_kernelINS_4gemm6kernel13GemmUniversalIN4cute5tupleIJiiiiEEENS1_10collective13CollectiveMmaINS1_34MainloopSm90TmaGmmaWarpSpecializedILi5ENS5_IJNS4_1CILi1EEESB_SB_EEENS1_35KernelTmaWarpSpecializedCooperativeEEENS5_IJNSA_ILi128EEENSA_ILi224EEESF_EEEaNS5_IJlSB_lEEEaSI_NS4_8TiledMMAINS4_8MMA_AtomIJNS4_4SM904GMMA26MMA_64x32x32_S32S8S8_SS_TNEEEENS4_6LayoutINS5_IJNSA_ILi2EEESB_SB_EEENS5_IJSB_NSA_ILi0EEESS_EEEEENS5_IJNS4_10UnderscoreESV_SV_EEEEENS4_13SM90_TMA_LOADENS4_14ComposedLayoutINS4_7SwizzleILi3ELi4ELi3EEENS4_18smem_ptr_flag_bitsILi8EEENSP_INS5_IJNSA_ILi8EEESF_EEENS5_IJSF_SB_EEEEEEEvNS4_8identityESY_S18_vS19_EENS_8epilogue10collective6detail29Sm90TmaWarpSpecializedAdapterINS1C_15DefaultEpilogueIaSI_SI_NS1B_6thread17LinearCombinationIaLi1EiiLNS1G_9ScaleType4KindE0ELNS_15FloatRoundStyleE2EaEENS1_15EpilogueDefaultEEEEEvvEEEEvNT_6ParamsE,(.L_x_296 - _ZN7cutlass13device_kernelINS_4gemm6kernel13GemmUniversalIN4cute5tupleIJiiiiEEENS1_10collective13CollectiveMmaINS1_34MainloopSm90TmaGmmaWarpSpecializedILi5ENS5_IJNS4_1CILi1EEESB_SB_EEENS1_35KernelTmaWarpSpecializedCooperativeEEENS5_IJNSA_ILi128EEENSA_ILi224EEESF_EEEaNS5_IJlSB_lEEEaSI_NS4_8TiledMMAINS4_8MMA_AtomIJNS4_4SM904GMMA26MMA_64x32x32_S32S8S8_SS_TNEEEENS4_6LayoutINS5_IJNSA_ILi2EEESB_SB_EEENS5_IJSB_NSA_ILi0EEESS_EEEEENS5_IJNS4_10UnderscoreESV_SV_EEEEENS4_13SM90_TMA_LOADENS4_14ComposedLayoutINS4_7SwizzleILi3ELi4ELi3EEENS4_18smem_ptr_flag_bitsILi8EEENSP_INS5_IJNSA_ILi8EEESF_EEENS5_IJSF_SB_EEEEEEEvNS4_8identityESY_S18_vS19_EENS_8epilogue10collective6detail29Sm90TmaWarpSpecializedAdapterINS1C_15DefaultEpilogueIaSI_SI_NS1B_6thread17LinearCombinationIaLi1EiiLNS1G_9ScaleType4KindE0ELNS_15FloatRoundStyleE2EaEENS1_15EpilogueDefaultEEEEEvvEEEEvNT_6ParamsE)
        .other          _ZN7cutlass13device_kernelINS_4gemm6kernel13GemmUniversalIN4cute5tupleIJiiiiEEENS1_10collective13CollectiveMmaINS1_34MainloopSm90TmaGmmaWarpSpecializedILi5ENS5_IJNS4_1CILi1EEESB_SB_EEENS1_35KernelTmaWarpSpecializedCooperativeEEENS5_IJNSA_ILi128EEENSA_ILi224EEESF_EEEaNS5_IJlSB_lEEEaSI_NS4_8TiledMMAINS4_8MMA_AtomIJNS4_4SM904GMMA26MMA_64x32x32_S32S8S8_SS_TNEEEENS4_6LayoutINS5_IJNSA_ILi2EEESB_SB_EEENS5_IJSB_NSA_ILi0EEESS_EEEEENS5_IJNS4_10UnderscoreESV_SV_EEEEENS4_13SM90_TMA_LOADENS4_14ComposedLayoutINS4_7SwizzleILi3ELi4ELi3EEENS4_18smem_ptr_flag_bitsILi8EEENSP_INS5_IJNSA_ILi8EEESF_EEENS5_IJSF_SB_EEEEEEEvNS4_8identityESY_S18_vS19_EENS_8epilogue10collective6detail29Sm90TmaWarpSpecializedAdapterINS1C_15DefaultEpilogueIaSI_SI_NS1B_6thread17LinearCombinationIaLi1EiiLNS1G_9ScaleType4KindE0ELNS_15FloatRoundStyleE2EaEENS1_15EpilogueDefaultEEEEEvvEEEEvNT_6ParamsE,@"STO_CUDA_ENTRY STV_DEFAULT"
_ZN7cutlass13device_kernelINS_4gemm6kernel13GemmUniversalIN4cute5tupleIJiiiiEEENS1_10collective13CollectiveMmaINS1_34MainloopSm90TmaGmmaWarpSpecializedILi5ENS5_IJNS4_1CILi1EEESB_SB_EEENS1_35KernelTmaWarpSpecializedCooperativeEEENS5_IJNSA_ILi128EEENSA_ILi224EEESF_EEEaNS5_IJlSB_lEEEaSI_NS4_8TiledMMAINS4_8MMA_AtomIJNS4_4SM904GMMA26MMA_64x32x32_S32S8S8_SS_TNEEEENS4_6LayoutINS5_IJNSA_ILi2EEESB_SB_EEENS5_IJSB_NSA_ILi0EEESS_EEEEENS5_IJNS4_10UnderscoreESV_SV_EEEEENS4_13SM90_TMA_LOADENS4_14ComposedLayoutINS4_7SwizzleILi3ELi4ELi3EEENS4_18smem_ptr_flag_bitsILi8EEENSP_INS5_IJNSA_ILi8EEESF_EEENS5_IJSF_SB_EEEEEEEvNS4_8identityESY_S18_vS19_EENS_8epilogue10collective6detail29Sm90TmaWarpSpecializedAdapterINS1C_15DefaultEpilogueIaSI_SI_NS1B_6thread17LinearCombinationIaLi1EiiLNS1G_9ScaleType4KindE0ELNS_15FloatRoundStyleE2EaEENS1_15EpilogueDefaultEEEEEvvEEEEvNT_6ParamsE:
[----:B------:R-:W0:Y:S01]  /*0000*/  LDC R1, c[0x0][0x28] ;  /* 0x00000a00ff017b82 */ /* 0x000e220000000800 */
[----:B------:R-:W1:Y:S01]  /*0010*/  S2R R18, SR_TID.X ;  /* 0x0000000000127919 */ /* 0x000e620000002100 */
[----:B------:R-:W-:Y:S01]  /*0020*/  ELECT P0, URZ, PT ;  /* 0x00000000003f782f */ /* 0x000fe20003800000 */
[----:B------:R-:W-:Y:S01]  /*0030*/  BSSY B0, `(.L_x_0) ;  /* 0x000000f000007945 */ /* 0x000fe20003800000 */
[--C-:B-1----:R-:W-:Y:S02]  /*0040*/  SHF.R.U32.HI R0, RZ, 0x5, R18.reuse ;  /* 0x00000005ff007819 */ /* 0x102fe40000011612 */
[----:B------:R-:W-:-:S03]  /*0050*/  SHF.R.U32.HI R2, RZ, 0x7, R18 ;  /* 0x00000007ff027819 */ /* 0x000fc60000011612 */
[----:B------:R-:W1:Y:S04]  /*0060*/  SHFL.IDX PT, R5, R0, RZ, 0x1f ;  /* 0x00001fff00057589 */ /* 0x000e6800000e0000 */
[----:B------:R2:W3:Y:S01]  /*0070*/  SHFL.IDX PT, R8, R2, RZ, 0x1f ;  /* 0x00001fff02087589 */ /* 0x0004e200000e0000 */
[----:B-1----:R-:W-:-:S13]  /*0080*/  ISETP.NE.OR P0, PT, R5, RZ, !P0 ;  /* 0x000000ff0500720c */ /* 0x002fda0004705670 */
[----:B0-23--:R-:W-:Y:S05]  /*0090*/  @P0 BRA `(.L_x_1) ;  /* 0x0000000000200947 */ /* 0x00dfea0003800000 */
[----:B------:R-:W-:Y:S02]  /*00a0*/  ULDC.64 UR4, c[0x0][0x198] ;  /* 0x0000660000047ab9 */ /* 0x000fe40000000a00 */
[----:B------:R-:W-:Y:S02]  /*00b0*/  UIADD3 UR6, UP0, UR4, 0xf0, URZ ;  /* 0x000000f004067890 */ /* 0x000fe4000ff1e03f */
[----:B------:R-:W-:Y:S02]  /*00c0*/  UIADD3 UR4, UP1, UR4, 0x1f0, URZ ;  /* 0x000001f004047890 */ /* 0x000fe4000ff3e03f */
[----:B------:R-:W-:Y:S02]  /*00d0*/  UIADD3.X UR7, URZ, UR5, URZ, UP0, !UPT ;  /* 0x000000053f077290 */ /* 0x000fe400087fe43f */
[----:B------:R-:W-:-:S07]  /*00e0*/  UIADD3.X UR5, URZ, UR5, URZ, UP1, !UPT ;  /* 0x000000053f057290 */ /* 0x000fce0008ffe43f */
[----:B------:R0:W-:Y:S02]  /*00f0*/  UTMACCTL.PF [UR6] ;  /* 0x00000000060079b9 */ /* 0x0001e40008040000 */
[----:B------:R0:W-:Y:S02]  /*0100*/  UTMACCTL.PF [UR4] ;  /* 0x00000000040079b9 */ /* 0x0001e40008040000 */
[----:B0-----:R-:W-:Y:S01]  /*0110*/  NOP ;  /* 0x0000000000007918 */ /* 0x001fe20000000000 */
.L_x_1:
[----:B------:R-:W-:Y:S05]  /*0120*/  BSYNC B0 ;  /* 0x0000000000007941 */ /* 0x000fea0003800000 */
.L_x_0:
[----:B------:R-:W0:Y:S02]  /*0130*/  SHFL.IDX PT, R2, R0, RZ, 0x1f ;  /* 0x00001fff00027589 */ /* 0x000e2400000e0000 */
[----:B0-----:R-:W-:-:S13]  /*0140*/  ISETP.NE.AND P0, PT, R2, RZ, PT ;  /* 0x000000ff0200720c */ /* 0x001fda0003f05270 */
[----:B------:R-:W-:Y:S05]  /*0150*/  @P0 BRA `(.L_x_2) ;  /* 0x0000000000600947 */ /* 0x000fea0003800000 */
[----:B------:R-:W0:Y:S01]  /*0160*/  S2UR UR8, SR_CgaCtaId ;  /* 0x00000000000879c3 */ /* 0x000e220000008800 */
[----:B------:R-:W-:Y:S01]  /*0170*/  UMOV UR4, 0x400 ;  /* 0x0000040000047882 */ /* 0x000fe20000000000 */
[----:B------:R-:W-:Y:S01]  /*0180*/  UMOV UR5, 0x1 ;  /* 0x0000000100057882 */ /* 0x000fe20000000000 */
[----:B------:R-:W-:Y:S01]  /*0190*/  UMOV UR6, 0x100 ;  /* 0x0000010000067882 */ /* 0x000fe20000000000 */
[----:B------:R-:W-:Y:S01]  /*01a0*/  ELECT P0, URZ, PT ;  /* 0x00000000003f782f */ /* 0x000fe20003800000 */
[----:B------:R-:W-:-:S04]  /*01b0*/  UIADD3 UR6, -UR6, 0x100000, URZ ;  /* 0x0010000006067890 */ /* 0x000fc8000fffe13f */
[----:B------:R-:W-:Y:S02]  /*01c0*/  USHF.L.U32 UR7, UR6, 0xb, URZ ;  /* 0x0000000b06077899 */ /* 0x000fe4000800063f */
[----:B------:R-:W-:Y:S02]  /*01d0*/  USHF.L.U32 UR6, UR6, 0x1, URZ ;  /* 0x0000000106067899 */ /* 0x000fe4000800063f */
[----:B0-----:R-:W-:Y:S02]  /*01e0*/  ULEA UR8, UR8, UR4, 0x18 ;  /* 0x0000000408087291 */ /* 0x001fe4000f8ec03f */
[----:B------:R-:W-:-:S04]  /*01f0*/  UIADD3 UR4, -UR5, 0x100000, URZ ;  /* 0x0010000005047890 */ /* 0x000fc8000fffe13f */
[----:B------:R-:W-:Y:S02]  /*0200*/  USHF.L.U32 UR5, UR4, 0xb, URZ ;  /* 0x0000000b04057899 */ /* 0x000fe4000800063f */
[----:B------:R-:W-:Y:S01]  /*0210*/  USHF.L.U32 UR4, UR4, 0x1, URZ ;  /* 0x0000000104047899 */ /* 0x000fe2000800063f */
[----:B------:R-:W0:Y:S11]  /*0220*/  FENCE.VIEW.ASYNC.S ;  /* 0x00000000000073c6 */ /* 0x000e360000000000 */
[----:B0-----:R0:W1:Y:S01]  /*0230*/  SYNCS.EXCH.64 URZ, [UR8], UR4 ;  /* 0x00000004083f75b2 */ /* 0x0010620008000100 */
[----:B------:R0:W2:Y:S01]  /*0240*/  SYNCS.EXCH.64 URZ, [UR8+0x28], UR6 ;  /* 0x00002806083f75b2 */ /* 0x0000a20008000100 */
[----:B------:R0:W3:Y:S01]  /*0250*/  SYNCS.EXCH.64 URZ, [UR8+0x8], UR4 ;  /* 0x00000804083f75b2 */ /* 0x0000e20008000100 */
[----:B------:R0:W4:Y:S01]  /*0260*/  SYNCS.EXCH.64 URZ, [UR8+0x30], UR6 ;  /* 0x00003006083f75b2 */ /* 0x0001220008000100 */
[----:B------:R0:W0:Y:S01]  /*0270*/  SYNCS.EXCH.64 URZ, [UR8+0x10], UR4 ;  /* 0x00001004083f75b2 */ /* 0x0000220008000100 */
[----:B------:R0:W0:Y:S01]  /*0280*/  SYNCS.EXCH.64 URZ, [UR8+0x38], UR6 ;  /* 0x00003806083f75b2 */ /* 0x0000220008000100 */
[----:B------:R0:W0:Y:S01]  /*0290*/  SYNCS.EXCH.64 URZ, [UR8+0x18], UR4 ;  /* 0x00001804083f75b2 */ /* 0x0000220008000100 */
[----:B------:R0:W0:Y:S01]  /*02a0*/  SYNCS.EXCH.64 URZ, [UR8+0x40], UR6 ;  /* 0x00004006083f75b2 */ /* 0x0000220008000100 */
[----:B------:R0:W0:Y:S01]  /*02b0*/  SYNCS.EXCH.64 URZ, [UR8+0x20], UR4 ;  /* 0x00002004083f75b2 */ /* 0x0000220008000100 */
[----:B------:R0:W0:Y:S01]  /*02c0*/  SYNCS.EXCH.64 URZ, [UR8+0x48], UR6 ;  /* 0x00004806083f75b2 */ /* 0x0000220008000100 */
[----:B------:R-:W-:Y:S01]  /*02d0*/  NOP ;  /* 0x0000000000007918 */ /* 0x000fe20000000000 */
.L_x_2:
[----:B------:R-:W5:Y:S01]  /*02e0*/  SHFL.IDX PT, R0, R0, RZ, 0x1f ;  /* 0x00001fff00007589 */ /* 0x000f6200000e0000 */
[----:B------:R-:W-:Y:S01]  /*02f0*/  ELECT P0, URZ, PT ;  /* 0x00000000003f782f */ /* 0x000fe20003800000 */
[----:B------:R-:W1:Y:S01]  /*0300*/  LDC R2, c[0x0][0x65c] ;  /* 0x00019700ff027b82 */ /* 0x000e620000000800 */
[----:B------:R-:W-:Y:S01]  /*0310*/  SHF.R.S32.HI R6, RZ, 0x1f, R5 ;  /* 0x0000001fff067819 */ /* 0x000fe20000011405 */
[----:B------:R-:W2:Y:S01]  /*0320*/  S2R R3, SR_CTAID.Y ;  /* 0x0000000000037919 */ /* 0x000ea20000002600 */
[----:B0-----:R-:W-:Y:S01]  /*0330*/  UMOV UR4, 0x20 ;  /* 0x0000002000047882 */ /* 0x001fe20000000000 */
[----:B------:R-:W-:Y:S01]  /*0340*/  ISETP.NE.AND P2, PT, R8, RZ, PT ;  /* 0x000000ff0800720c */ /* 0x000fe20003f45270 */
[----:B------:R-:W-:Y:S01]  /*0350*/  NOP ;  /* 0x0000000000007918 */ /* 0x000fe20000000000 */
[----:B------:R-:W0:Y:S01]  /*0360*/  S2R R4, SR_CTAID.X ;  /* 0x0000000000047919 */ /* 0x000e220000002500 */
[----:B------:R-:W-:Y:S01]  /*0370*/  LEA.HI R6, R6, R5, RZ, 0x2 ;  /* 0x0000000506067211 */ /* 0x000fe200078f10ff */
[----:B------:R-:W-:Y:S01]  /*0380*/  NOP ;  /* 0x0000000000007918 */ /* 0x000fe20000000000 */
[----:B-----5:R-:W-:-:S02]  /*0390*/  ISETP.NE.OR P0, PT, R0, RZ, !P0 ;  /* 0x000000ff0000720c */ /* 0x020fc40004705670 */
[----:B-1----:R-:W-:-:S04]  /*03a0*/  ISETP.NE.AND P3, PT, R2, 0x1, PT ;  /* 0x000000010200780c */ /* 0x002fc80003f65270 */
[----:B------:R-:W-:Y:S02]  /*03b0*/  P2R R0, PR, RZ, 0x8 ;  /* 0x00000008ff007803 */ /* 0x000fe40000000000 */
[----:B------:R-:W-:-:S05]  /*03c0*/  LOP3.LUT R0, R6, 0xfffffffc, RZ, 0xc0, !PT ;  /* 0xfffffffc06007812 */ /* 0x000fca00078ec0ff */
[----:B------:R-:W-:Y:S01]  /*03d0*/  VOTEU.ALL UP0, P0 ;  /* 0x00000000003f7886 */ /* 0x000fe20000000000 */
[----:B------:R-:W-:Y:S01]  /*03e0*/  IMAD.IADD R0, R5, 0x1, -R0 ;  /* 0x0000000105007824 */ /* 0x000fe200078e0a00 */
[----:B------:R-:W0:Y:S01]  /*03f0*/  @P3 LDC R17, c[0x0][0x10] ;  /* 0x00000400ff113b82 */ /* 0x000e220000000800 */
[----:B------:R-:W-:Y:S01]  /*0400*/  VOTEU.ALL UP1, P0 ;  /* 0x00000000003f7886 */ /* 0x000fe20000020000 */
[----:B--2---:R-:W-:Y:S01]  /*0410*/  @P3 IMAD.MOV.U32 R6, RZ, RZ, R3 ;  /* 0x000000ffff063224 */ /* 0x004fe200078e0003 */
[----:B------:R-:W-:Y:S01]  /*0420*/  @!UP0 UMOV UR6, 0x400 ;  /* 0x0000040000068882 */ /* 0x000fe20000000000 */
[----:B------:R-:W-:-:S04]  /*0430*/  @!UP0 UIADD3 UR4, -UR4, 0x100000, URZ ;  /* 0x0010000004048890 */ /* 0x000fc8000fffe13f */
[----:B------:R-:W-:Y:S02]  /*0440*/  @!UP0 USHF.L.U32 UR5, UR4, 0xb, URZ ;  /* 0x0000000b04058899 */ /* 0x000fe4000800063f */
[----:B------:R-:W-:Y:S01]  /*0450*/  @!UP0 USHF.L.U32 UR4, UR4, 0x1, URZ ;  /* 0x0000000104048899 */ /* 0x000fe2000800063f */
[----:B------:R-:W-:Y:S02]  /*0460*/  @P3 IMAD.MOV.U32 R7, RZ, RZ, RZ ;  /* 0x000000ffff073224 */ /* 0x000fe400078e00ff */
[----:B------:R-:W-:Y:S01]  /*0470*/  IMAD.MOV.U32 R5, RZ, RZ, RZ ;  /* 0x000000ffff057224 */ /* 0x000fe200078e00ff */
[----:B------:R-:W1:Y:S01]  /*0480*/  @!UP0 S2UR UR7, SR_CgaCtaId ;  /* 0x00000000000789c3 */ /* 0x000e620000008800 */
[----:B------:R-:W-:-:S07]  /*0490*/  @P3 IMAD.MOV.U32 R11, RZ, RZ, RZ ;  /* 0x000000ffff0b3224 */ /* 0x000fce00078e00ff */
[----:B------:R-:W2:Y:S01]  /*04a0*/  @!P3 LDC R9, c[0x0][0xc] ;  /* 0x00000300ff09bb82 */ /* 0x000ea20000000800 */
[----:B0-----:R-:W-:-:S04]  /*04b0*/  @P3 IMAD.WIDE.U32 R16, R4, R17, R6 ;  /* 0x0000001104103225 */ /* 0x001fc800078e0006 */
[----:B------:R-:W-:Y:S01]  /*04c0*/  @P3 IMAD.IADD R17, R17, 0x1, R11 ;  /* 0x0000000111113824 */ /* 0x000fe200078e020b */
[----:B-1----:R-:W-:Y:S01]  /*04d0*/  @!UP0 ULEA UR6, UR7, UR6, 0x18 ;  /* 0x0000000607068291 */ /* 0x002fe2000f8ec03f */
[----:B------:R-:W-:Y:S01]  /*04e0*/  VOTEU.ALL UP0, P0 ;  /* 0x00000000003f7886 */ /* 0x000fe20000000000 */
[----:B------:R-:W-:-:S04]  /*04f0*/  ISETP.NE.AND P0, PT, R0, 0x3, PT ;  /* 0x000000030000780c */ /* 0x000fc80003f05270 */
[----:B------:R-:W-:Y:S01]  /*0500*/  ISETP.EQ.OR P0, PT, R0, RZ, !P0 ;  /* 0x000000ff0000720c */ /* 0x000fe20004702670 */
[----:B--2---:R-:W-:-:S03]  /*0510*/  @!P3 IMAD.WIDE.U32 R6, R9, R3, R4 ;  /* 0x000000030906b225 */ /* 0x004fc600078e0004 */
[C---:B------:R-:W-:Y:S01]  /*0520*/  ISETP.EQ.AND P0, PT, R8.reuse, RZ, P0 ;  /* 0x000000ff0800720c */ /* 0x040fe20000702270 */
[----:B------:R-:W-:Y:S01]  /*0530*/  VIADD R8, R8, 0xffffffff ;  /* 0xffffffff08087836 */ /* 0x000fe20000000000 */
[----:B------:R-:W0:Y:S02]  /*0540*/  FENCE.VIEW.ASYNC.S ;  /* 0x00000000000073c6 */ /* 0x000e240000000000 */
[----:B0-----:R0:W3:Y:S01]  /*0550*/  @!UP0 SYNCS.EXCH.64 URZ, [UR6+0x60], UR4 ;  /* 0x00006004063f85b2 */ /* 0x0010e20008000100 */
[----:B------:R-:W-:Y:S01]  /*0560*/  @!P3 IMAD.MOV.U32 R16, RZ, RZ, R6 ;  /* 0x000000ffff10b224 */ /* 0x000fe200078e0006 */
[----:B------:R-:W-:Y:S01]  /*0570*/  SEL R19, RZ, 0x1, !P0 ;  /* 0x00000001ff137807 */ /* 0x000fe20004000000 */
[----:B------:R-:W-:Y:S01]  /*0580*/  @!P3 IMAD.MOV.U32 R17, RZ, RZ, R7 ;  /* 0x000000ffff11b224 */ /* 0x000fe200078e0007 */
[----:B------:R-:W-:-:S04]  /*0590*/  ISETP.GE.U32.AND P1, PT, R8, 0x2, PT ;  /* 0x000000020800780c */ /* 0x000fc80003f26070 */
[----:B------:R-:W-:Y:S01]  /*05a0*/  SEL R19, R19, 0x2, P1 ;  /* 0x0000000213137807 */ /* 0x000fe20000800000 */
[----:B------:R0:W3:Y:S01]  /*05b0*/  @!UP1 SYNCS.EXCH.64 URZ, [UR6+0x68], UR4 ;  /* 0x00006804063f95b2 */ /* 0x0000e20008000100 */
[----:B------:R-:W-:Y:S01]  /*05c0*/  NOP ;  /* 0x0000000000007918 */ /* 0x000fe20000000000 */
[----:B---34-:R-:W-:Y:S06]  /*05d0*/  BAR.SYNC.DEFER_BLOCKING 0x0 ;  /* 0x0000000000007b1d */ /* 0x018fec0000010000 */
[----:B------:R-:W-:Y:S05]  /*05e0*/  @!P2 BRA `(.L_x_3) ;  /* 0x0000008c0094a947 */ /* 0x000fea0003800000 */
[----:B------:R-:W-:-:S13]  /*05f0*/  ISETP.GT.U32.AND P0, PT, R8, 0x1, PT ;  /* 0x000000010800780c */ /* 0x000fda0003f04070 */
[----:B0-----:R-:W-:Y:S05]  /*0600*/  @P0 EXIT ;  /* 0x000000000000094d */ /* 0x001fea0003800000 */
[----:B------:R-:W-:Y:S01]  /*0610*/  ULDC.64 UR4, c[0x0][0x650] ;  /* 0x0001940000047ab9 */ /* 0x000fe20000000a00 */
[----:B------:R-:W-:Y:S01]  /*0620*/  PRMT R0, RZ, 0x7610, R0 ;  /* 0x00007610ff007816 */ /* 0x000fe20000000000 */
[----:B------:R-:W-:Y:S01]  /*0630*/  IMAD.MOV.U32 R136, RZ, RZ, -0x1 ;  /* 0xffffffffff887424 */ /* 0x000fe200078e00ff */
[----:B------:R-:W-:Y:S01]  /*0640*/  ISETP.GE.U32.AND P0, PT, R16, UR4, PT ;  /* 0x0000000410007c0c */ /* 0x000fe2000bf06070 */
[----:B------:R-:W-:Y:S02]  /*0650*/  IMAD.MOV.U32 R23, RZ, RZ, -0x1 ;  /* 0xffffffffff177424 */ /* 0x000fe400078e00ff */
[----:B------:R-:W-:Y:S01]  /*0660*/  IMAD.MOV.U32 R22, RZ, RZ, -0x1 ;  /* 0xffffffffff167424 */ /* 0x000fe200078e00ff */
[----:B------:R-:W-:-:S13]  /*0670*/  ISETP.GE.U32.AND.EX P0, PT, R17, UR5, PT, P0 ;  /* 0x0000000511007c0c */ /* 0x000fda000bf06100 */
[----:B------:R-:W-:Y:S05]  /*0680*/  @P0 BRA `(.L_x_4) ;  /* 0x0000000400580947 */ /* 0x000fea0003800000 */
[----:B------:R-:W0:Y:S01]  /*0690*/  LDC.64 R14, c[0x0][0x628] ;  /* 0x00018a00ff0e7b82 */ /* 0x000e220000000a00 */
[----:B------:R-:W-:Y:S02]  /*06a0*/  IMAD.MOV.U32 R6, RZ, RZ, R16 ;  /* 0x000000ffff067224 */ /* 0x000fe400078e0010 */
[----:B------:R-:W-:-:S05]  /*06b0*/  IMAD.MOV.U32 R7, RZ, RZ, R17 ;  /* 0x000000ffff077224 */ /* 0x000fca00078e0011 */
[----:B------:R-:W1:Y:S08]  /*06c0*/  LDC R0, c[0x0][0x630] ;  /* 0x00018c00ff007b82 */ /* 0x000e700000000800 */
[----:B------:R-:W2:Y:S01]  /*06d0*/  LDC.64 R20, c[0x0][0x620] ;  /* 0x00018800ff147b82 */ /* 0x000ea20000000a00 */
[----:B0-----:R-:W-:-:S04]  /*06e0*/  ISETP.NE.U32.AND P0, PT, R14, RZ, PT ;  /* 0x000000ff0e00720c */ /* 0x001fc80003f05070 */
[----:B------:R-:W-:-:S13]  /*06f0*/  ISETP.NE.AND.EX P0, PT, R15, RZ, PT, P0 ;  /* 0x000000ff0f00720c */ /* 0x000fda0003f05300 */
[----:B-12---:R-:W-:Y:S05]  /*0700*/  @!P0 BRA `(.L_x_5) ;  /* 0x0000000000288947 */ /* 0x006fea0003800000 */
[----:B------:R-:W0:Y:S02]  /*0710*/  LDC R11, c[0x0][0x634] ;  /* 0x00018d00ff0b7b82 */ /* 0x000e240000000800 */
[----:B0-----:R-:W-:-:S05]  /*0720*/  IADD3 R11, P0, R16, R11, RZ ;  /* 0x0000000b100b7210 */ /* 0x001fca0007f1e0ff */
[----:B------:R-:W-:-:S04]  /*0730*/  IMAD.X R13, RZ, RZ, R17, P0 ;  /* 0x000000ffff0d7224 */ /* 0x000fc800000e0611 */
[----:B------:R-:W-:-:S04]  /*0740*/  IMAD.WIDE.U32 R6, R13, R14, RZ ;  /* 0x0000000e0d067225 */ /* 0x000fc800078e00ff */
[----:B------:R-:W-:-:S04]  /*0750*/  IMAD.WIDE.U32 R8, P0, R11, R15, R6 ;  /* 0x0000000f0b087225 */ /* 0x000fc80007800006 */
[----:B------:R-:W-:-:S04]  /*0760*/  IMAD.WIDE.U32 R6, R11, R14, RZ ;  /* 0x0000000e0b067225 */ /* 0x000fc800078e00ff */
[----:B------:R-:W-:Y:S01]  /*0770*/  IMAD.X R11, RZ, RZ, RZ, P0 ;  /* 0x000000ffff0b7224 */ /* 0x000fe200000e06ff */
[----:B------:R-:W-:Y:S01]  /*0780*/  IADD3 RZ, P0, R7, R8, RZ ;  /* 0x0000000807ff7210 */ /* 0x000fe20007f1e0ff */
[----:B------:R-:W-:-:S04]  /*0790*/  IMAD.MOV.U32 R10, RZ, RZ, R9 ;  /* 0x000000ffff0a7224 */ /* 0x000fc800078e0009 */
[----:B------:R-:W-:-:S08]  /*07a0*/  IMAD.WIDE.U32.X R6, R13, R15, R10, P0 ;  /* 0x0000000f0d067225 */ /* 0x000fd000000e040a */
.L_x_5:
[-CC-:B------:R-:W-:Y:S01]  /*07b0*/  SHF.R.U64 R25, R6, R0.reuse, R7.reuse ;  /* 0x0000000006197219 */ /* 0x180fe20000001207 */
[----:B------:R-:W0:Y:S01]  /*07c0*/  LDC R10, c[0x0][0x618] ;  /* 0x00018600ff0a7b82 */ /* 0x000e220000000800 */
[----:B------:R-:W-:Y:S01]  /*07d0*/  SHF.R.U32.HI R5, RZ, R0, R7 ;  /* 0x00000000ff057219 */ /* 0x000fe20000011607 */
[----:B------:R-:W-:Y:S01]  /*07e0*/  ULDC UR4, c[0x0][0x150] ;  /* 0x0000540000047ab9 */ /* 0x000fe20000000800 */
[----:B------:R-:W-:Y:S02]  /*07f0*/  IADD3 R9, P0, RZ, -R25, RZ ;  /* 0x80000019ff097210 */ /* 0x000fe40007f1e0ff */
[----:B------:R-:W-:-:S03]  /*0800*/  I2FP.F32.U32 R0, R4 ;  /* 0x0000000400007245 */ /* 0x000fc60000201000 */
[----:B------:R-:W1:Y:S01]  /*0810*/  LDC.64 R26, c[0x0][0x640] ;  /* 0x00019000ff1a7b82 */ /* 0x000e620000000a00 */
[----:B------:R-:W-:Y:S02]  /*0820*/  IMAD.X R11, RZ, RZ, ~R5, P0 ;  /* 0x000000ffff0b7224 */ /* 0x000fe400000e0e05 */
[----:B------:R-:W-:Y:S01]  /*0830*/  FMUL R0, R0, UR4 ;  /* 0x0000000400007c20 */ /* 0x000fe20008400000 */
[----:B------:R-:W-:Y:S01]  /*0840*/  IMAD.WIDE.U32 R6, R9, R20, R16 ;  /* 0x0000001409067225 */ /* 0x000fe200078e0010 */
[----:B------:R-:W-:-:S03]  /*0850*/  ULDC UR4, c[0x0][0x154] ;  /* 0x0000550000047ab9 */ /* 0x000fc60000000800 */
[----:B------:R-:W-:Y:S01]  /*0860*/  IMAD R8, R11, R20, RZ ;  /* 0x000000140b087224 */ /* 0x000fe200078e02ff */
[----:B------:R-:W2:Y:S01]  /*0870*/  LDC R5, c[0x0][0x144] ;  /* 0x00005100ff057b82 */ /* 0x000ea20000000800 */
[----:B------:R-:W3:Y:S02]  /*0880*/  F2I.U32.TRUNC.NTZ R0, R0 ;  /* 0x0000000000007305 */ /* 0x000ee4000020f000 */
[----:B------:R-:W-:-:S04]  /*0890*/  IMAD R9, R9, R21, R8 ;  /* 0x0000001509097224 */ /* 0x000fc800078e0208 */
[----:B------:R-:W-:Y:S01]  /*08a0*/  IMAD.IADD R7, R7, 0x1, R9 ;  /* 0x0000000107077824 */ /* 0x000fe200078e0209 */
[----:B------:R-:W4:Y:S01]  /*08b0*/  LDC R12, c[0x0][0x608] ;  /* 0x00018200ff0c7b82 */ /* 0x000f220000000800 */
[----:B------:R-:W-:-:S03]  /*08c0*/  IMAD.MOV.U32 R9, RZ, RZ, -0x1 ;  /* 0xffffffffff097424 */ /* 0x000fc600078e00ff */
[-CC-:B0-----:R-:W-:Y:S02]  /*08d0*/  SHF.R.U64 R20, R6, R10.reuse, R7.reuse ;  /* 0x0000000a06147219 */ /* 0x181fe40000001207 */
[----:B------:R-:W-:Y:S02]  /*08e0*/  I2FP.F32.U32 R6, R3 ;  /* 0x0000000300067245 */ /* 0x000fe40000201000 */
[----:B------:R-:W0:Y:S01]  /*08f0*/  LDC R24, c[0x0][0x658] ;  /* 0x00019600ff187b82 */ /* 0x000e220000000800 */
[----:B-1----:R-:W-:Y:S01]  /*0900*/  ISETP.NE.U32.AND P0, PT, R26, RZ, PT ;  /* 0x000000ff1a00720c */ /* 0x002fe20003f05070 */
[----:B---3--:R-:W-:Y:S01]  /*0910*/  IMAD.MOV R8, RZ, RZ, -R0 ;  /* 0x000000ffff087224 */ /* 0x008fe200078e0a00 */
[----:B------:R-:W-:Y:S01]  /*0920*/  SHF.R.U32.HI R7, RZ, R10, R7 ;  /* 0x0000000aff077219 */ /* 0x000fe20000011607 */
[----:B------:R-:W-:Y:S01]  /*0930*/  FMUL R6, R6, UR4 ;  /* 0x0000000406067c20 */ /* 0x000fe20008400000 */
[----:B------:R-:W-:-:S03]  /*0940*/  ISETP.NE.AND.EX P0, PT, R27, RZ, PT, P0 ;  /* 0x000000ff1b00720c */ /* 0x000fc60003f05300 */
[----:B------:R-:W1:Y:S01]  /*0950*/  LDC R14, c[0x0][0x148] ;  /* 0x00005200ff0e7b82 */ /* 0x000e620000000800 */
[----:B--2---:R-:W-:-:S07]  /*0960*/  IMAD R0, R5, R8, R4 ;  /* 0x0000000805007224 */ /* 0x004fce00078e0204 */
[----:B------:R-:W2:Y:S01]  /*0970*/  LDC R22, c[0x0][0x600] ;  /* 0x00018000ff167b82 */ /* 0x000ea20000000800 */
[-CC-:B----4-:R-:W-:Y:S02]  /*0980*/  SHF.R.U64 R28, R20, R12.reuse, R7.reuse ;  /* 0x0000000c141c7219 */ /* 0x190fe40000001207 */
[----:B------:R-:W-:Y:S01]  /*0990*/  SHF.R.U32.HI R5, RZ, R12, R7 ;  /* 0x0000000cff057219 */ /* 0x000fe20000011607 */
[----:B------:R-:W-:Y:S01]  /*09a0*/  IMAD.MOV.U32 R7, RZ, RZ, 0x1 ;  /* 0x00000001ff077424 */ /* 0x000fe200078e00ff */
[----:B------:R3:W4:Y:S03]  /*09b0*/  F2I.U32.TRUNC.NTZ R12, R6 ;  /* 0x00000006000c7305 */ /* 0x000726000020f000 */
[----:B------:R-:W1:Y:S01]  /*09c0*/  LDC R15, c[0x0][0x648] ;  /* 0x00019200ff0f7b82 */ /* 0x000e620000000800 */
[-C--:B0-----:R-:W-:Y:S02]  /*09d0*/  SHF.L.U32 R4, R9, R24.reuse, RZ ;  /* 0x0000001809047219 */ /* 0x081fe400000006ff */
[----:B------:R-:W-:-:S02]  /*09e0*/  SHF.R.U64 R30, R28, R24, R5 ;  /* 0x000000181c1e7219 */ /* 0x000fc40000001205 */
[----:B------:R-:W-:Y:S02]  /*09f0*/  LOP3.LUT R11, RZ, R4, RZ, 0x33, !PT ;  /* 0x00000004ff0b7212 */ /* 0x000fe400078e33ff */
[-C--:B------:R-:W-:Y:S01]  /*0a00*/  SHF.R.U32.HI R5, RZ, R24.reuse, R5 ;  /* 0x00000018ff057219 */ /* 0x080fe20000011605 */
[----:B------:R-:W0:Y:S01]  /*0a10*/  LDC R21, c[0x0][0x638] ;  /* 0x00018e00ff157b82 */ /* 0x000e220000000800 */
[----:B------:R-:W-:Y:S01]  /*0a20*/  SHF.L.U32 R10, R7, R24, RZ ;  /* 0x00000018070a7219 */ /* 0x000fe200000006ff */
[----:B------:R-:W-:-:S06]  /*0a30*/  IMAD.MOV.U32 R4, RZ, RZ, R30 ;  /* 0x000000ffff047224 */ /* 0x000fcc00078e001e */
[----:B------:R-:W0:Y:S01]  /*0a40*/  LDC R136, c[0x0][0x610] ;  /* 0x00018400ff887b82 */ /* 0x000e220000000800 */
[----:B---34-:R-:W-:Y:S05]  /*0a50*/  @!P0 BRA `(.L_x_6) ;  /* 0x0000000000288947 */ /* 0x018fea0003800000 */
[----:B------:R-:W3:Y:S02]  /*0a60*/  LDC R9, c[0x0][0x64c] ;  /* 0x00019300ff097b82 */ /* 0x000ee40000000800 */
[----:B---3--:R-:W-:-:S05]  /*0a70*/  IADD3 R9, P0, R30, R9, RZ ;  /* 0x000000091e097210 */ /* 0x008fca0007f1e0ff */
        /* <DEDUP_REMOVED lines=8> */
.L_x_6:
[----:B-1----:R-:W-:Y:S01]  /*0b00*/  SHF.R.U64 R4, R4, R15, R5 ;  /* 0x0000000f04047219 */ /* 0x002fe20000001205 */
[----:B--2---:R-:W-:Y:S01]  /*0b10*/  VIADD R5, R22, 0xffffffff ;  /* 0xffffffff16057836 */ /* 0x004fe20000000000 */
[----:B------:R-:W-:Y:S01]  /*0b20*/  LOP3.LUT R11, R28, R11, RZ, 0xc0, !PT ;  /* 0x0000000b1c0b7212 */ /* 0x000fe200078ec0ff */
[----:B------:R-:W-:Y:S02]  /*0b30*/  IMAD.MOV R12, RZ, RZ, -R12 ;  /* 0x000000ffff0c7224 */ /* 0x000fe400078e0a0c */
[----:B------:R-:W-:Y:S01]  /*0b40*/  IMAD.MOV R6, RZ, RZ, -R4 ;  /* 0x000000ffff067224 */ /* 0x000fe200078e0a04 */
[----:B------:R-:W-:Y:S01]  /*0b50*/  LOP3.LUT R5, R20, R5, RZ, 0xc0, !PT ;  /* 0x0000000514057212 */ /* 0x000fe200078ec0ff */
[----:B------:R-:W-:Y:S02]  /*0b60*/  @P3 IMAD R0, R14, R12, R3 ;  /* 0x0000000c0e003224 */ /* 0x000fe400078e0203 */
[----:B------:R-:W-:Y:S02]  /*0b70*/  IMAD R11, R10, R4, R11 ;  /* 0x000000040a0b7224 */ /* 0x000fe400078e020b */
[----:B0-----:R-:W-:-:S02]  /*0b80*/  IMAD R3, R6, R21, R30 ;  /* 0x0000001506037224 */ /* 0x001fc400078e021e */
[----:B------:R-:W-:Y:S02]  /*0b90*/  IMAD R136, R11, R136, R0 ;  /* 0x000000880b887224 */ /* 0x000fe400078e0200 */
[----:B------:R-:W-:Y:S02]  /*0ba0*/  IMAD R3, R3, R22, R5 ;  /* 0x0000001603037224 */ /* 0x000fe400078e0205 */
[----:B------:R-:W-:Y:S02]  /*0bb0*/  IMAD.MOV.U32 R0, RZ, RZ, 0x1 ;  /* 0x00000001ff007424 */ /* 0x000fe400078e00ff */
[----:B------:R-:W-:Y:S01]  /*0bc0*/  IMAD.MOV.U32 R22, RZ, RZ, R25 ;  /* 0x000000ffff167224 */ /* 0x000fe200078e0019 */
[----:B------:R-:W-:Y:S02]  /*0bd0*/  SEL R23, R3, R136, !P3 ;  /* 0x0000008803177207 */ /* 0x000fe40005800000 */
[----:B------:R-:W-:-:S07]  /*0be0*/  SEL R136, R136, R3, !P3 ;  /* 0x0000000388887207 */ /* 0x000fce0005800000 */
.L_x_4:
[----:B------:R-:W-:-:S08]  /*0bf0*/  NOP ;  /* 0x0000000000007918 */ /* 0x000fd00000000000 */
[----:B------:R-:W0:Y:S02]  /*0c00*/  USETMAXREG.TRY_ALLOC.CTAPOOL UP0, 0xe8 ;  /* 0x000000e8000079c8 */ /* 0x000e240008000600 */
[----:B0-----:R-:W-:-:S13]  /*0c10*/  PLOP3.LUT P0, PT, PT, PT, UP0, 0x80, 0x0 ;  /* 0x000000000000781c */ /* 0x001fda0003f0f008 */
[----:B------:R-:W-:Y:S05]  /*0c20*/  @!P0 BRA `(.L_x_4) ;  /* 0xfffffffc00f08947 */ /* 0x000fea000383ffff */
[----:B------:R-:W-:Y:S01]  /*0c30*/  ULDC.64 UR4, c[0x0][0x598] ;  /* 0x0001660000047ab9 */ /* 0x000fe20000000a00 */
[----:B------:R-:W-:Y:S01]  /*0c40*/  ULDC.64 UR36, c[0x0][0x208] ;  /* 0x0000820000247ab9 */ /* 0x000fe20000000a00 */
[----:B------:R-:W-:-:S04]  /*0c50*/  ISETP.NE.U32.AND P0, PT, RZ, UR4, PT ;  /* 0x00000004ff007c0c */ /* 0x000fc8000bf05070 */
[----:B------:R-:W-:-:S13]  /*0c60*/  ISETP.NE.AND.EX P0, PT, RZ, UR5, PT, P0 ;  /* 0x00000005ff007c0c */ /* 0x000fda000bf05300 */
[----:B------:R-:W-:Y:S05]  /*0c70*/  @!P0 BRA `(.L_x_7) ;  /* 0x00000000001c8947 */ /* 0x000fea0003800000 */
[----:B------:R-:W0:Y:S02]  /*0c80*/  LDC.64 R4, c[0x0][0x598] ;  /* 0x00016600ff047b82 */ /* 0x000e240000000a00 */
[----:B0-----:R-:W2:Y:S02]  /*0c90*/  LDG.E.64 R4, desc[UR36][R4.64] ;  /* 0x0000002404047981 */ /* 0x001ea4000c1e1b00 */
[----:B--2---:R-:W-:-:S04]  /*0ca0*/  ISETP.NE.U32.AND P0, PT, R4, RZ, PT ;  /* 0x000000ff0400720c */ /* 0x004fc80003f05070 */
[----:B------:R-:W-:-:S13]  /*0cb0*/  ISETP.NE.AND.EX P0, PT, R5, RZ, PT, P0 ;  /* 0x000000ff0500720c */ /* 0x000fda0003f05300 */
[----:B------:R-:W-:Y:S05]  /*0cc0*/  @!P0 BRA `(.L_x_7) ;  /* 0x0000000000088947 */ /* 0x000fea0003800000 */
[----:B------:R0:W5:Y:S01]  /*0cd0*/  LD.E R137, desc[UR36][R4.64] ;  /* 0x0000002404897980 */ /* 0x000162000c101900 */
[----:B------:R-:W-:Y:S05]  /*0ce0*/  BRA `(.L_x_8) ;  /* 0x0000000000247947 */ /* 0x000fea0003800000 */
.L_x_7:
[----:B------:R-:W-:Y:S02]  /*0cf0*/  ULDC.64 UR4, c[0x0][0x588] ;  /* 0x0001620000047ab9 */ /* 0x000fe40000000a00 */
[----:B------:R-:W-:-:S04]  /*0d00*/  ISETP.NE.U32.AND P0, PT, RZ, UR4, PT ;  /* 0x00000004ff007c0c */ /* 0x000fc8000bf05070 */
[----:B------:R-:W-:-:S13]  /*0d10*/  ISETP.NE.AND.EX P0, PT, RZ, UR5, PT, P0 ;  /* 0x00000005ff007c0c */ /* 0x000fda000bf05300 */
[----:B------:R-:W-:Y:S05]  /*0d20*/  @!P0 BRA `(.L_x_9) ;  /* 0x00000000000c8947 */ /* 0x000fea0003800000 */
[----:B------:R-:W0:Y:S02]  /*0d30*/  LDC.64 R4, c[0x0][0x588] ;  /* 0x00016200ff047b82 */ /* 0x000e240000000a00 */
[----:B0-----:R1:W5:Y:S01]  /*0d40*/  LDG.E R137, desc[UR36][R4.64] ;  /* 0x0000002404897981 */ /* 0x001362000c1e1900 */
[----:B------:R-:W-:Y:S05]  /*0d50*/  BRA `(.L_x_8) ;  /* 0x0000000000087947 */ /* 0x000fea0003800000 */
.L_x_9:
[----:B------:R-:W-:Y:S02]  /*0d60*/  ULDC UR4, c[0x0][0x580] ;  /* 0x0001600000047ab9 */ /* 0x000fe40000000800 */
[----:B------:R-:W-:-:S07]  /*0d70*/  IMAD.U32 R137, RZ, RZ, UR4 ;  /* 0x00000004ff897e24 */ /* 0x000fce000f8e00ff */
.L_x_8:
[----:B------:R-:W-:Y:S02]  /*0d80*/  ULDC.64 UR4, c[0x0][0x5a0] ;  /* 0x0001680000047ab9 */ /* 0x000fe40000000a00 */
[----:B------:R-:W-:-:S04]  /*0d90*/  ISETP.NE.U32.AND P0, PT, RZ, UR4, PT ;  /* 0x00000004ff007c0c */ /* 0x000fc8000bf05070 */
[----:B------:R-:W-:-:S13]  /*0da0*/  ISETP.NE.AND.EX P0, PT, RZ, UR5, PT, P0 ;  /* 0x00000005ff007c0c */ /* 0x000fda000bf05300 */
[----:B------:R-:W-:Y:S05]  /*0db0*/  @!P0 BRA `(.L_x_10) ;  /* 0x00000000001c8947 */ /* 0x000fea0003800000 */
[----:B01----:R-:W0:Y:S02]  /*0dc0*/  LDC.64 R4, c[0x0][0x5a0] ;  /* 0x00016800ff047b82 */ /* 0x003e240000000a00 */
[----:B0-----:R-:W2:Y:S02]  /*0dd0*/  LDG.E.64 R4, desc[UR36][R4.64] ;  /* 0x0000002404047981 */ /* 0x001ea4000c1e1b00 */
[----:B--2---:R-:W-:-:S04]  /*0de0*/  ISETP.NE.U32.AND P0, PT, R4, RZ, PT ;  /* 0x000000ff0400720c */ /* 0x004fc80003f05070 */
[----:B------:R-:W-:-:S13]  /*0df0*/  ISETP.NE.AND.EX P0, PT, R5, RZ, PT, P0 ;  /* 0x000000ff0500720c */ /* 0x000fda0003f05300 */
[----:B------:R-:W-:Y:S05]  /*0e00*/  @!P0 BRA `(.L_x_10) ;  /* 0x0000000000088947 */ /* 0x000fea0003800000 */
[----:B------:R0:W5:Y:S01]  /*0e10*/  LD.E R138, desc[UR36][R4.64] ;  /* 0x00000024048a7980 */ /* 0x000162000c101900 */
[----:B------:R-:W-:Y:S05]  /*0e20*/  BRA `(.L_x_11) ;  /* 0x0000000000247947 */ /* 0x000fea0003800000 */
.L_x_10:
[----:B------:R-:W-:Y:S02]  /*0e30*/  ULDC.64 UR4, c[0x0][0x590] ;  /* 0x0001640000047ab9 */ /* 0x000fe40000000a00 */
[----:B------:R-:W-:-:S04]  /*0e40*/  ISETP.NE.U32.AND P0, PT, RZ, UR4, PT ;  /* 0x00000004ff007c0c */ /* 0x000fc8000bf05070 */
[----:B------:R-:W-:-:S13]  /*0e50*/  ISETP.NE.AND.EX P0, PT, RZ, UR5, PT, P0 ;  /* 0x00000005ff007c0c */ /* 0x000fda000bf05300 */
[----:B------:R-:W-:Y:S05]  /*0e60*/  @!P0 BRA `(.L_x_12) ;  /* 0x00000000000c8947 */ /* 0x000fea0003800000 */
[----:B------:R-:W2:Y:S02]  /*0e70*/  LDC.64 R138, c[0x0][0x590] ;  /* 0x00016400ff8a7b82 */ /* 0x000ea40000000a00 */
[----:B--2---:R2:W5:Y:S01]  /*0e80*/  LDG.E R138, desc[UR36][R138.64] ;  /* 0x000000248a8a7981 */ /* 0x004562000c1e1900 */
[----:B------:R-:W-:Y:S05]  /*0e90*/  BRA `(.L_x_11) ;  /* 0x0000000000087947 */ /* 0x000fea0003800000 */
.L_x_12:
[----:B------:R-:W-:Y:S02]  /*0ea0*/  ULDC UR4, c[0x0][0x584] ;  /* 0x0001610000047ab9 */ /* 0x000fe40000000800 */
[----:B------:R-:W-:-:S07]  /*0eb0*/  IMAD.U32 R138, RZ, RZ, UR4 ;  /* 0x00000004ff8a7e24 */ /* 0x000fce000f8e00ff */
.L_x_11:
[----:B------:R-:W-:-:S13]  /*0ec0*/  LOP3.LUT P0, RZ, R0, 0xff, RZ, 0xc0, !PT ;  /* 0x000000ff00ff7812 */ /* 0x000fda000780c0ff */
[----:B------:R-:W-:Y:S05]  /*0ed0*/  @!P0 EXIT ;  /* 0x000000000000894d */ /* 0x000fea0003800000 */
[----:B------:R-:W-:Y:S01]  /*0ee0*/  ULDC UR4, c[0x0][0x28c] ;  /* 0x0000a30000047ab9 */ /* 0x000fe20000000800 */
[----:B------:R-:W-:Y:S01]  /*0ef0*/  UMOV UR38, URZ ;  /* 0x0000003f00267c82 */ /* 0x000fe20008000000 */
[----:B------:R-:W-:Y:S01]  /*0f00*/  UIADD3 UR4, UR4, 0x7f, URZ ;  /* 0x0000007f04047890 */ /* 0x000fe2000fffe03f */
[----:B------:R-:W-:-:S03]  /*0f10*/  UMOV UR39, URZ ;  /* 0x0000003f00277c82 */ /* 0x000fc60008000000 */
[----:B------:R-:W-:-:S04]  /*0f20*/  USHF.R.S32.HI UR5, URZ, 0x1f, UR4 ;  /* 0x0000001f3f057899 */ /* 0x000fc80008011404 */
[----:B------:R-:W-:-:S04]  /*0f30*/  ULEA.HI UR5, UR5, UR4, URZ, 0x7 ;  /* 0x0000000405057291 */ /* 0x000fc8000f8f383f */
[----:B------:R-:W-:-:S12]  /*0f40*/  USHF.R.S32.HI UR40, URZ, 0x7, UR5 ;  /* 0x000000073f287899 */ /* 0x000fd80008011405 */
.L_x_258:
[----:B------:R-:W-:Y:S01]  /*0f50*/  LOP3.LUT R0, R18, 0x80, RZ, 0xc0, !PT ;  /* 0x0000008012007812 */ /* 0x000fe200078ec0ff */
[----:B------:R-:W3:Y:S01]  /*0f60*/  S2UR UR7, SR_CgaCtaId ;  /* 0x00000000000779c3 */ /* 0x000ee20000008800 */
[----:B------:R-:W-:Y:S02]  /*0f70*/  UMOV UR6, 0x400 ;  /* 0x0000040000067882 */ /* 0x000fe40000000000 */
[----:B------:R-:W-:-:S06]  /*0f80*/  SHF.R.U32.HI R0, RZ, 0x7, R0 ;  /* 0x00000007ff007819 */ /* 0x000fcc0000011600 */
[----:B----4-:R-:W4:Y:S01]  /*0f90*/  SHFL.IDX PT, R0, R0, RZ, 0x1f ;  /* 0x00001fff00007589 */ /* 0x010f2200000e0000 */
[----:B---3--:R-:W-:Y:S01]  /*0fa0*/  ULEA UR6, UR7, UR6, 0x18 ;  /* 0x0000000607067291 */ /* 0x008fe2000f8ec03f */
[----:B----4-:R-:W-:-:S13]  /*0fb0*/  R2UR UR4, R0 ;  /* 0x00000000000472ca */ /* 0x010fda00000e0000 */
[----:B------:R-:W-:-:S04]  /*0fc0*/  ULEA.HI UR5, UR4, UR4, URZ, 0x1 ;  /* 0x0000000404057291 */ /* 0x000fc8000f8f083f */
[----:B------:R-:W-:-:S04]  /*0fd0*/  ULOP3.LUT UR5, UR5, 0x7fffe, URZ, 0xc0, !UPT ;  /* 0x0007fffe05057892 */ /* 0x000fc8000f8ec03f */
[----:B------:R-:W-:-:S03]  /*0fe0*/  UIADD3 UR5, UR4, -UR5, URZ ;  /* 0x8000000504057290 */ /* 0x000fc6000fffe03f */
[----:B------:R-:W-:Y:S01]  /*0ff0*/  ULDC UR4, c[0x0][0x28c] ;  /* 0x0000a30000047ab9 */ /* 0x000fe20000000800 */
[----:B------:R-:W-:Y:S01]  /*1000*/  ULEA UR5, UR5, UR6, 0xd ;  /* 0x0000000605057291 */ /* 0x000fe2000f8e683f */
[----:B------:R-:W-:-:S03]  /*1010*/  ISETP.LT.AND P0, PT, RZ, UR4, PT ;  /* 0x00000004ff007c0c */ /* 0x000fc6000bf01270 */
[----:B------:R-:W-:-:S04]  /*1020*/  UIADD3 UR5, UR5, 0x100, URZ ;  /* 0x0000010005057890 */ /* 0x000fc8000fffe03f */
[----:B------:R-:W-:-:S04]  /*1030*/  USHF.R.U32.HI UR5, URZ, 0x4, UR5 ;  /* 0x000000043f057899 */ /* 0x000fc80008011605 */
[----:B------:R-:W-:Y:S02]  /*1040*/  ULOP3.LUT UR41, UR5, 0x3fff, URZ, 0xc0, !UPT ;  /* 0x00003fff05297892 */ /* 0x000fe4000f8ec03f */
[----:B-1----:R-:W-:Y:S10]  /*1050*/  @P0 BRA `(.L_x_13) ;  /* 0x0000000000400947 */ /* 0x002ff40003800000 */
[----:B------:R-:W-:Y:S01]  /*1060*/  MOV R0, 0x0 ;  /* 0x0000000000007802 */ /* 0x000fe20000000f00 */
[----:B------:R-:W-:Y:S01]  /*1070*/  ULDC.64 UR4, c[0x4][0x68] ;  /* 0x01001a0000047ab9 */ /* 0x000fe20000000a00 */
[----:B------:R-:W-:Y:S01]  /*1080*/  ULDC.64 UR6, c[0x4][0x8] ;  /* 0x0100020000067ab9 */ /* 0x000fe20000000a00 */
[----:B01----:R-:W-:Y:S01]  /*1090*/  IMAD.U32 R4, RZ, RZ, UR4 ;  /* 0x00000004ff047e24 */ /* 0x003fe2000f8e00ff */
[----:B------:R0:W1:Y:S01]  /*10a0*/  LDC.64 R14, c[0x4][R0] ;  /* 0x01000000000e7b82 */ /* 0x0000620000000a00 */
[----:B------:R-:W-:Y:S01]  /*10b0*/  IMAD.U32 R5, RZ, RZ, UR5 ;  /* 0x00000005ff057e24 */ /* 0x000fe2000f8e00ff */
[----:B------:R-:W-:Y:S01]  /*10c0*/  ULDC.64 UR4, c[0x4][0x70] ;  /* 0x01001c0000047ab9 */ /* 0x000fe20000000a00 */
[----:B------:R-:W-:Y:S02]  /*10d0*/  IMAD.U32 R10, RZ, RZ, UR6 ;  /* 0x00000006ff0a7e24 */ /* 0x000fe4000f8e00ff */
[----:B------:R-:W-:Y:S02]  /*10e0*/  IMAD.U32 R6, RZ, RZ, UR4 ;  /* 0x00000004ff067e24 */ /* 0x000fe4000f8e00ff */
[----:B------:R-:W-:-:S02]  /*10f0*/  IMAD.U32 R7, RZ, RZ, UR5 ;  /* 0x00000005ff077e24 */ /* 0x000fc4000f8e00ff */
[----:B------:R-:W-:Y:S02]  /*1100*/  IMAD.U32 R11, RZ, RZ, UR7 ;  /* 0x00000007ff0b7e24 */ /* 0x000fe4000f8e00ff */
[----:B------:R-:W-:Y:S02]  /*1110*/  IMAD.MOV.U32 R8, RZ, RZ, 0x1e1 ;  /* 0x000001e1ff087424 */ /* 0x000fe400078e00ff */
[----:B------:R-:W-:Y:S02]  /*1120*/  IMAD.MOV.U32 R12, RZ, RZ, 0x1 ;  /* 0x00000001ff0c7424 */ /* 0x000fe400078e00ff */
[----:B0-----:R-:W-:-:S07]  /*1130*/  IMAD.MOV.U32 R13, RZ, RZ, RZ ;  /* 0x000000ffff0d7224 */ /* 0x001fce00078e00ff */
[----:B------:R-:W-:-:S07]  /*1140*/  LEPC R20, `(.L_x_13) ;  /* 0x000000001014794e */ /* 0x000fce0000000000 */
[----:B-12--5:R-:W-:Y:S05]  /*1150*/  CALL.ABS.NOINC R14 ;  /* 0x000000000e007343 */ /* 0x026fea0003c00000 */
.L_x_13:
[----:B------:R-:W-:-:S04]  /*1160*/  LOP3.LUT R0, R19, 0x1, RZ, 0xfc, !PT ;  /* 0x0000000113007812 */ /* 0x000fc800078efcff */
[----:B------:R-:W-:-:S13]  /*1170*/  ISETP.NE.AND P0, PT, R0, 0x3, PT ;  /* 0x000000030000780c */ /* 0x000fda0003f05270 */
[----:B------:R-:W-:Y:S05]  /*1180*/  @!P0 BRA `(.L_x_14) ;  /* 0x0000000000048947 */ /* 0x000fea0003800000 */
[----:B------:R-:W-:Y:S01]  /*1190*/  BPT.TRAP 0x1 ;  /* 0x000000040000795c */ /* 0x000fe20000300000 */
.L_x_14:
[----:B------:R-:W3:Y:S01]  /*11a0*/  S2UR UR5, SR_CgaCtaId ;  /* 0x00000000000579c3 */ /* 0x000ee20000008800 */
[----:B------:R-:W-:Y:S01]  /*11b0*/  UMOV UR4, 0x400 ;  /* 0x0000040000047882 */ /* 0x000fe20000000000 */
[----:B------:R-:W-:Y:S02]  /*11c0*/  IMAD.U32 R0, RZ, RZ, UR38 ;  /* 0x00000026ff007e24 */ /* 0x000fe4000f8e00ff */
[----:B------:R-:W-:-:S03]  /*11d0*/  IMAD.U32 R3, RZ, RZ, UR39 ;  /* 0x00000027ff037e24 */ /* 0x000fc6000f8e00ff */
[----:B------:R-:W-:Y:S01]  /*11e0*/  SHF.L.U32 R0, R0, 0x1f, RZ ;  /* 0x0000001f00007819 */ /* 0x000fe200000006ff */
[----:B---3--:R-:W-:-:S06]  /*11f0*/  ULEA UR4, UR5, UR4, 0x18 ;  /* 0x0000000405047291 */ /* 0x008fcc000f8ec03f */
[----:B------:R-:W-:-:S04]  /*1200*/  IMAD.U32 R6, RZ, RZ, UR4 ;  /* 0x00000004ff067e24 */ /* 0x000fc8000f8e00ff */
[----:B------:R-:W-:-:S04]  /*1210*/  IMAD R3, R3, 0x8, R6 ;  /* 0x0000000803037824 */ /* 0x000fc800078e0206 */
[----:B------:R3:W4:Y:S01]  /*1220*/  SYNCS.PHASECHK.TRANS64.TRYWAIT P1, [R3+URZ], R0 ;  /* 0x00000000030075a7 */ /* 0x000722000802017f */
[----:B------:R-:W-:Y:S05]  /*1230*/  @!P0 BRA `(.L_x_15) ;  /* 0x0000000000048947 */ /* 0x000fea0003800000 */
[----:B------:R-:W-:Y:S01]  /*1240*/  BPT.TRAP 0x1 ;  /* 0x000000040000795c */ /* 0x000fe20000300000 */
.L_x_15:
[----:B----4-:R-:W-:Y:S05]  /*1250*/  @P1 BRA `(.L_x_16) ;  /* 0x0000000000081947 */ /* 0x010fea0003800000 */
[----:B------:R-:W4:Y:S02]  /*1260*/  SYNCS.PHASECHK.TRANS64.TRYWAIT P1, [R3+URZ], R0 ;  /* 0x00000000030075a7 */ /* 0x000f24000802017f */
[----:B----4-:R-:W-:Y:S05]  /*1270*/  @!P1 BRA `(.L_x_17) ;  /* 0x0000009800209947 */ /* 0x010fea0003800000 */
.L_x_16:
[----:B------:R-:W-:-:S04]  /*1280*/  UISETP.LT.AND UP0, UPT, UR40, 0x1, UPT ;  /* 0x000000012800788c */ /* 0x000fc8000bf01270 */
[----:B------:R-:W-:-:S06]  /*1290*/  USEL UR4, UR40, 0x1, UP0 ;  /* 0x0000000128047887 */ /* 0x000fcc0008000000 */
[----:B---34-:R-:W-:Y:S01]  /*12a0*/  IMAD.U32 R0, RZ, RZ, UR4 ;  /* 0x00000004ff007e24 */ /* 0x018fe2000f8e00ff */
[----:B------:R-:W-:Y:S05]  /*12b0*/  WARPSYNC.ALL ;  /* 0x0000000000007948 */ /* 0x000fea0003800000 */
[----:B------:R-:W-:-:S04]  /*12c0*/  IADD3 R0, -R0, UR40, RZ ;  /* 0x0000002800007c10 */ /* 0x000fc8000fffe1ff */
[----:B------:R-:W-:Y:S02]  /*12d0*/  ISETP.GE.AND P1, PT, R0, 0x1, PT ;  /* 0x000000010000780c */ /* 0x000fe40003f26270 */
[----:B------:R-:W-:Y:S01]  /*12e0*/  R2UR UR5, R6 ;  /* 0x00000000060572ca */ /* 0x000fe200000e0000 */
[----:B------:R-:W-:Y:S01]  /*12f0*/  ULOP3.LUT UR4, UR41, 0x10000, URZ, 0xfc, !UPT ;  /* 0x0001000029047892 */ /* 0x000fe2000f8efc3f */
[----:B------:R-:W-:Y:S01]  /*1300*/  WARPGROUP.ARRIVE ;  /* 0x00000000000079c5 */ /* 0x000fe20000000000 */
[----:B------:R-:W-:Y:S01]  /*1310*/  UMOV UR9, 0x40000040 ;  /* 0x4000004000097882 */ /* 0x000fe20000000000 */
[----:B------:R-:W-:Y:S01]  /*1320*/  UMOV UR11, 0x40000040 ;  /* 0x40000040000b7882 */ /* 0x000fe20000000000 */
[----:B------:R-:W-:Y:S01]  /*1330*/  ULEA UR8, UR39, UR4, 0xa ;  /* 0x0000000427087291 */ /* 0x000fe2000f8e503f */
[----:B------:R-:W-:Y:S01]  /*1340*/  UMOV UR21, UR9 ;  /* 0x0000000900157c82 */ /* 0x000fe20008000000 */
[----:B------:R-:W-:Y:S01]  /*1350*/  UMOV UR23, 0x40000040 ;  /* 0x4000004000177882 */ /* 0x000fe20000000000 */
[----:B------:R-:W-:Y:S01]  /*1360*/  UMOV UR25, UR9 ;  /* 0x0000000900197c82 */ /* 0x000fe20008000000 */
[----:B------:R-:W-:Y:S01]  /*1370*/  UMOV UR27, 0x40000040 ;  /* 0x40000040001b7882 */ /* 0x000fe20000000000 */
[----:B------:R-:W-:-:S02]  /*1380*/  UMOV UR17, UR9 ;  /* 0x0000000900117c82 */ /* 0x000fc40008000000 */
[----:B------:R-:W-:Y:S01]  /*1390*/  UMOV UR20, UR8 ;  /* 0x0000000800147c82 */ /* 0x000fe20008000000 */
[----:B------:R-:W-:Y:S01]  /*13a0*/  UIADD3 UR5, UR5, 0x14100, URZ ;  /* 0x0001410005057890 */ /* 0x000fe2000fffe03f */
[----:B------:R-:W-:Y:S01]  /*13b0*/  UMOV UR24, UR8 ;  /* 0x0000000800187c82 */ /* 0x000fe20008000000 */
[----:B------:R-:W-:Y:S02]  /*13c0*/  UMOV UR16, UR8 ;  /* 0x0000000800107c82 */ /* 0x000fe40008000000 */
[----:B------:R-:W-:Y:S01]  /*13d0*/  USHF.R.U32.HI UR5, URZ, 0x4, UR5 ;  /* 0x000000043f057899 */ /* 0x000fe20008011605 */
[----:B------:R-:W-:Y:S01]  /*13e0*/  UMOV UR19, 0x40000040 ;  /* 0x4000004000137882 */ /* 0x000fe20000000000 */
[----:B------:R-:W-:Y:S02]  /*13f0*/  UMOV UR12, UR8 ;  /* 0x00000008000c7c82 */ /* 0x000fe40008000000 */
[----:B------:R-:W-:Y:S01]  /*1400*/  ULOP3.LUT UR5, UR5, 0x3fff, URZ, 0xc0, !UPT ;  /* 0x00003fff05057892 */ /* 0x000fe2000f8ec03f */
[----:B------:R-:W-:Y:S01]  /*1410*/  UMOV UR13, UR9 ;  /* 0x00000009000d7c82 */ /* 0x000fe20008000000 */
[----:B------:R-:W-:-:S02]  /*1420*/  UMOV UR15, 0x40000040 ;  /* 0x40000040000f7882 */ /* 0x000fc40000000000 */
[----:B------:R-:W-:-:S04]  /*1430*/  ULOP3.LUT UR5, UR5, 0x10000, URZ, 0xfc, !UPT ;  /* 0x0001000005057892 */ /* 0x000fc8000f8efc3f */
[----:B------:R-:W-:-:S04]  /*1440*/  UIMAD UR6, UR39, 0x700, UR5 ;  /* 0x00000700270678a4 */ /* 0x000fc8000f8e0205 */
[----:B------:R-:W-:Y:S02]  /*1450*/  UIADD3 UR22, UR6, 0x100, URZ ;  /* 0x0000010006167890 */ /* 0x000fe4000fffe03f */
[----:B------:R-:W-:Y:S02]  /*1460*/  UIADD3 UR26, UR6, 0x200, URZ ;  /* 0x00000200061a7890 */ /* 0x000fe4000fffe03f */
[----:B------:R-:W-:Y:S01]  /*1470*/  UMOV UR10, UR6 ;  /* 0x00000006000a7c82 */ /* 0x000fe20008000000 */
[----:B------:R-:W-:Y:S01]  /*1480*/  UIADD3 UR18, UR6, 0x300, URZ ;  /* 0x0000030006127890 */ /* 0x000fe2000fffe03f */
[----:B------:R-:W-:Y:S01]  /*1490*/  IGMMA.64x32x32.S8.S8 R120, gdesc[UR8], RZ, !UPT, gsb0 ;  /* 0x01200000087879f1 */ /* 0x000fe2000c0410ff */
[----:B------:R-:W-:Y:S02]  /*14a0*/  UIADD3 UR14, UR6, 0x400, URZ ;  /* 0x00000400060e7890 */ /* 0x000fe4000fffe03f */
[----:B------:R-:W-:Y:S02]  /*14b0*/  UIADD3 UR7, UR6, 0x500, URZ ;  /* 0x0000050006077890 */ /* 0x000fe4000fffe03f */
[----:B------:R-:W-:Y:S01]  /*14c0*/  UIADD3 UR10, UR6, 0x600, URZ ;  /* 0x00000600060a7890 */ /* 0x000fe2000fffe03f */
[----:B------:R-:W-:Y:S01]  /*14d0*/  UMOV UR11, 0x40000040 ;  /* 0x40000040000b7882 */ /* 0x000fe20000000000 */
[----:B------:R-:W-:-:S02]  /*14e0*/  WARPGROUP.DEPBAR.LE gsb0, 0x0 ;  /* 0x00008000000079c5 */ /* 0x000fc40000010000 */
[----:B------:R-:W-:-:S06]  /*14f0*/  WARPGROUP.ARRIVE ;  /* 0x00000000000079c5 */ /* 0x000fcc0000000000 */
[----:B------:R-:W-:Y:S01]  /*1500*/  IGMMA.64x32x32.S8.S8 R104, gdesc[UR20], RZ, !UPT, gsb0 ;  /* 0x01200000146879f1 */ /* 0x000fe2000c0410ff */
[----:B------:R-:W-:Y:S01]  /*1510*/  UIADD3 UR22, UR6, 0x202, URZ ;  /* 0x0000020206167890 */ /* 0x000fe2000fffe03f */
[----:B------:R-:W-:Y:S01]  /*1520*/  UMOV UR23, 0x40000040 ;  /* 0x4000004000177882 */ /* 0x000fe20000000000 */
[----:B------:R-:W-:Y:S02]  /*1530*/  WARPGROUP.DEPBAR.LE gsb0, 0x0 ;  /* 0x00008000000079c5 */ /* 0x000fe40000010000 */
        /* <DEDUP_REMOVED lines=12> */
[----:B------:R-:W-:Y:S01]  /*1600*/  UMOV UR12, UR8 ;  /* 0x00000008000c7c82 */ /* 0x000fe20008000000 */
[----:B------:R-:W-:Y:S01]  /*1610*/  UMOV UR13, UR9 ;  /* 0x00000009000d7c82 */ /* 0x000fe20008000000 */
[----:B------:R-:W-:Y:S01]  /*1620*/  UMOV UR14, UR7 ;  /* 0x00000007000e7c82 */ /* 0x000fe20008000000 */
[----:B------:R-:W-:Y:S01]  /*1630*/  UMOV UR15, 0x40000040 ;  /* 0x40000040000f7882 */ /* 0x000fe20000000000 */
[----:B------:R-:W-:Y:S01]  /*1640*/  UIADD3 UR7, UR6, 0x502, URZ ;  /* 0x0000050206077890 */ /* 0x000fe2000fffe03f */
[----:B------:R-:W-:Y:S02]  /*1650*/  WARPGROUP.DEPBAR.LE gsb0, 0x0 ;  /* 0x00008000000079c5 */ /* 0x000fe40000010000 */
[----:B------:R-:W-:-:S06]  /*1660*/  WARPGROUP.ARRIVE ;  /* 0x00000000000079c5 */ /* 0x000fcc0000000000 */
[----:B------:R-:W-:Y:S01]  /*1670*/  IGMMA.64x32x32.S8.S8 R40, gdesc[UR12], RZ, !UPT, gsb0 ;  /* 0x012000000c2879f1 */ /* 0x000fe2000c0410ff */
[----:B------:R-:W-:Y:S01]  /*1680*/  UMOV UR12, UR8 ;  /* 0x00000008000c7c82 */ /* 0x000fe20008000000 */
[----:B------:R-:W-:Y:S01]  /*1690*/  UMOV UR13, UR9 ;  /* 0x00000009000d7c82 */ /* 0x000fe20008000000 */
[----:B------:R-:W-:Y:S01]  /*16a0*/  UMOV UR14, UR10 ;  /* 0x0000000a000e7c82 */ /* 0x000fe20008000000 */
[----:B------:R-:W-:Y:S01]  /*16b0*/  UMOV UR15, 0x40000040 ;  /* 0x40000040000f7882 */ /* 0x000fe20000000000 */
[----:B------:R-:W-:Y:S02]  /*16c0*/  UIADD3 UR9, UR6, 0x602, URZ ;  /* 0x0000060206097890 */ /* 0x000fe4000fffe03f */
[----:B------:R-:W-:Y:S01]  /*16d0*/  UIADD3 UR10, UR6, 0x6, URZ ;  /* 0x00000006060a7890 */ /* 0x000fe2000fffe03f */
[----:B------:R-:W-:Y:S02]  /*16e0*/  WARPGROUP.DEPBAR.LE gsb0, 0x0 ;  /* 0x00008000000079c5 */ /* 0x000fe40000010000 */
[----:B------:R-:W-:-:S06]  /*16f0*/  WARPGROUP.ARRIVE ;  /* 0x00000000000079c5 */ /* 0x000fcc0000000000 */
[----:B------:R-:W-:Y:S01]  /*1700*/  IGMMA.64x32x32.S8.S8 R24, gdesc[UR12], RZ, !UPT, gsb0 ;  /* 0x012000000c1879f1 */ /* 0x000fe2000c0410ff */
[----:B------:R-:W-:Y:S02]  /*1710*/  UIADD3 UR12, UR8, 0x2, URZ ;  /* 0x00000002080c7890 */ /* 0x000fe4000fffe03f */
[----:B------:R-:W-:Y:S01]  /*1720*/  UIADD3 UR14, UR6, 0x2, URZ ;  /* 0x00000002060e7890 */ /* 0x000fe2000fffe03f */
[----:B------:R-:W-:Y:S01]  /*1730*/  UMOV UR13, 0x40000040 ;  /* 0x40000040000d7882 */ /* 0x000fe20000000000 */
[----:B------:R-:W-:Y:S01]  /*1740*/  UMOV UR15, 0x40000040 ;  /* 0x40000040000f7882 */ /* 0x000fe20000000000 */
[----:B------:R-:W-:Y:S02]  /*1750*/  UMOV UR25, UR13 ;  /* 0x0000000d00197c82 */ /* 0x000fe40008000000 */
[----:B------:R-:W-:Y:S01]  /*1760*/  UMOV UR24, UR12 ;  /* 0x0000000c00187c82 */ /* 0x000fe20008000000 */
[----:B------:R-:W-:Y:S01]  /*1770*/  UMOV UR20, UR12 ;  /* 0x0000000c00147c82 */ /* 0x000fe20008000000 */
[----:B------:R-:W-:Y:S01]  /*1780*/  UMOV UR21, UR13 ;  /* 0x0000000d00157c82 */ /* 0x000fe20008000000 */
[----:B------:R-:W-:Y:S01]  /*1790*/  UMOV UR16, UR12 ;  /* 0x0000000c00107c82 */ /* 0x000fe20008000000 */
[----:B------:R-:W-:Y:S01]  /*17a0*/  UMOV UR17, UR13 ;  /* 0x0000000d00117c82 */ /* 0x000fe20008000000 */
[----:B------:R-:W-:-:S02]  /*17b0*/  WARPGROUP.DEPBAR.LE gsb0, 0x0 ;  /* 0x00008000000079c5 */ /* 0x000fc40000010000 */
[----:B------:R-:W-:-:S06]  /*17c0*/  WARPGROUP.ARRIVE ;  /* 0x00000000000079c5 */ /* 0x000fcc0000000000 */
[----:B------:R-:W-:Y:S01]  /*17d0*/  IGMMA.64x32x32.S8.S8 R120, gdesc[UR12], R120, gsb0 ;  /* 0x012000000c7879f1 */ /* 0x000fe20008041078 */
[----:B------:R-:W-:Y:S01]  /*17e0*/  UIADD3 UR14, UR6, 0x402, URZ ;  /* 0x00000402060e7890 */ /* 0x000fe2000fffe03f */
[----:B------:R-:W-:Y:S01]  /*17f0*/  UMOV UR15, 0x40000040 ;  /* 0x40000040000f7882 */ /* 0x000fe20000000000 */
[----:B------:R-:W-:Y:S02]  /*1800*/  WARPGROUP.DEPBAR.LE gsb0, 0x0 ;  /* 0x00008000000079c5 */ /* 0x000fe40000010000 */
        /* <DEDUP_REMOVED lines=17> */
[----:B------:R-:W-:Y:S01]  /*1920*/  UMOV UR14, UR7 ;  /* 0x00000007000e7c82 */ /* 0x000fe20008000000 */
[----:B------:R-:W-:Y:S01]  /*1930*/  UMOV UR15, 0x40000040 ;  /* 0x40000040000f7882 */ /* 0x000fe20000000000 */
[----:B------:R-:W-:Y:S01]  /*1940*/  UIADD3 UR7, UR6, 0x504, URZ ;  /* 0x0000050406077890 */ /* 0x000fe2000fffe03f */
        /* <DEDUP_REMOVED lines=19> */
[----:B------:R-:W-:Y:S01]  /*1a80*/  UIADD3 UR8, UR8, 0x6, URZ ;  /* 0x0000000608087890 */ /* 0x000fe2000fffe03f */
[----:B------:R-:W-:-:S02]  /*1a90*/  WARPGROUP.DEPBAR.LE gsb0, 0x0 ;  /* 0x00008000000079c5 */ /* 0x000fc40000010000 */
[----:B------:R-:W-:-:S06]  /*1aa0*/  WARPGROUP.ARRIVE ;  /* 0x00000000000079c5 */ /* 0x000fcc0000000000 */
[----:B------:R-:W-:Y:S01]  /*1ab0*/  IGMMA.64x32x32.S8.S8 R120, gdesc[UR12], R120, gsb0 ;  /* 0x012000000c7879f1 */ /* 0x000fe20008041078 */
[----:B------:R-:W-:Y:S01]  /*1ac0*/  UIADD3 UR14, UR6, 0x404, URZ ;  /* 0x00000404060e7890 */ /* 0x000fe2000fffe03f */
[----:B------:R-:W-:Y:S01]  /*1ad0*/  UMOV UR15, 0x40000040 ;  /* 0x40000040000f7882 */ /* 0x000fe20000000000 */
[----:B------:R-:W-:Y:S02]  /*1ae0*/  WARPGROUP.DEPBAR.LE gsb0, 0x0 ;  /* 0x00008000000079c5 */ /* 0x000fe40000010000 */
[----:B------:R-:W-:-:S06]  /*1af0*/  WARPGROUP.ARRIVE ;  /* 0x00000000000079c5 */ /* 0x000fcc0000000000 */
[----:B------:R-:W-:Y:S03]  /*1b00*/  IGMMA.64x32x32.S8.S8 R104, gdesc[UR24], R104, gsb0 ;  /* 0x01200000186879f1 */ /* 0x000fe60008041068 */
[----:B------:R-:W-:Y:S02]  /*1b10*/  WARPGROUP.DEPBAR.LE gsb0, 0x0 ;  /* 0x00008000000079c5 */ /* 0x000fe40000010000 */
[----:B------:R-:W-:-:S06]  /*1b20*/  WARPGROUP.ARRIVE ;  /* 0x00000000000079c5 */ /* 0x000fcc0000000000 */
[----:B------:R-:W-:Y:S01]  /*1b30*/  IGMMA.64x32x32.S8.S8 R88, gdesc[UR20], R88, gsb0 ;  /* 0x01200000145879f1 */ /* 0x000fe20008041058 */
[----:B------:R-:W-:Y:S01]  /*1b40*/  UIADD3 UR22, UR6, 0x206, URZ ;  /* 0x0000020606167890 */ /* 0x000fe2000fffe03f */
[----:B------:R-:W-:Y:S01]  /*1b50*/  UMOV UR20, UR8 ;  /* 0x0000000800147c82 */ /* 0x000fe20008000000 */
[----:B------:R-:W-:Y:S01]  /*1b60*/  UMOV UR23, 0x40000040 ;  /* 0x4000004000177882 */ /* 0x000fe20000000000 */
        /* <DEDUP_REMOVED lines=17> */
[----:B------:R-:W-:Y:S02]  /*1c80*/  UMOV UR9, 0x40000040 ;  /* 0x4000004000097882 */ /* 0x000fe40000000000 */
[----:B------:R-:W-:Y:S01]  /*1c90*/  UMOV UR17, UR9 ;  /* 0x0000000900117c82 */ /* 0x000fe20008000000 */
[----:B------:R-:W-:Y:S01]  /*1ca0*/  UMOV UR21, UR9 ;  /* 0x0000000900157c82 */ /* 0x000fe20008000000 */
[----:B------:R-:W-:Y:S02]  /*1cb0*/  WARPGROUP.DEPBAR.LE gsb0, 0x0 ;  /* 0x00008000000079c5 */ /* 0x000fe40000010000 */
[----:B------:R-:W-:-:S06]  /*1cc0*/  WARPGROUP.ARRIVE ;  /* 0x00000000000079c5 */ /* 0x000fcc0000000000 */
[----:B------:R-:W-:Y:S01]  /*1cd0*/  IGMMA.64x32x32.S8.S8 R24, gdesc[UR12], R24, gsb0 ;  /* 0x012000000c1879f1 */ /* 0x000fe20008041018 */
[----:B------:R-:W-:Y:S01]  /*1ce0*/  UIADD3 UR14, UR6, 0x306, URZ ;  /* 0x00000306060e7890 */ /* 0x000fe2000fffe03f */
[----:B------:R-:W-:Y:S01]  /*1cf0*/  UMOV UR12, UR8 ;  /* 0x00000008000c7c82 */ /* 0x000fe20008000000 */
[----:B------:R-:W-:Y:S01]  /*1d00*/  UMOV UR13, UR9 ;  /* 0x00000009000d7c82 */ /* 0x000fe20008000000 */
[----:B------:R-:W-:Y:S01]  /*1d10*/  UMOV UR15, 0x40000040 ;  /* 0x40000040000f7882 */ /* 0x000fe20000000000 */
[----:B------:R-:W-:Y:S02]  /*1d20*/  WARPGROUP.DEPBAR.LE gsb0, 0x0 ;  /* 0x00008000000079c5 */ /* 0x000fe40000010000 */
[----:B------:R-:W-:-:S06]  /*1d30*/  WARPGROUP.ARRIVE ;  /* 0x00000000000079c5 */ /* 0x000fcc0000000000 */
[----:B------:R-:W-:Y:S01]  /*1d40*/  IGMMA.64x32x32.S8.S8 R120, gdesc[UR8], R120, gsb0 ;  /* 0x01200000087879f1 */ /* 0x000fe20008041078 */
[----:B------:R-:W-:Y:S01]  /*1d50*/  UIADD3 UR10, UR6, 0x406, URZ ;  /* 0x00000406060a7890 */ /* 0x000fe2000fffe03f */
[----:B------:R-:W-:Y:S01]  /*1d60*/  UMOV UR11, 0x40000040 ;  /* 0x40000040000b7882 */ /* 0x000fe20000000000 */
[----:B------:R-:W-:Y:S01]  /*1d70*/  UIADD3 UR6, UR6, 0x606, URZ ;  /* 0x0000060606067890 */ /* 0x000fe2000fffe03f */
[----:B------:R-:W-:Y:S02]  /*1d80*/  WARPGROUP.DEPBAR.LE gsb0, 0x0 ;  /* 0x00008000000079c5 */ /* 0x000fe40000010000 */
[----:B------:R-:W-:-:S06]  /*1d90*/  WARPGROUP.ARRIVE ;  /* 0x00000000000079c5 */ /* 0x000fcc0000000000 */
[----:B------:R-:W-:Y:S03]  /*1da0*/  IGMMA.64x32x32.S8.S8 R104, gdesc[UR16], R104, gsb0 ;  /* 0x01200000106879f1 */ /* 0x000fe60008041068 */
        /* <DEDUP_REMOVED lines=8> */
[----:B------:R-:W-:Y:S01]  /*1e30*/  IGMMA.64x32x32.S8.S8 R56, gdesc[UR8], R56, gsb0 ;  /* 0x01200000083879f1 */ /* 0x000fe20008041038 */
[----:B------:R-:W-:Y:S01]  /*1e40*/  UMOV UR10, UR7 ;  /* 0x00000007000a7c82 */ /* 0x000fe20008000000 */
[----:B------:R-:W-:Y:S01]  /*1e50*/  UMOV UR11, 0x40000040 ;  /* 0x40000040000b7882 */ /* 0x000fe20000000000 */
[----:B------:R-:W-:Y:S02]  /*1e60*/  WARPGROUP.DEPBAR.LE gsb0, 0x0 ;  /* 0x00008000000079c5 */ /* 0x000fe40000010000 */
[----:B------:R-:W-:-:S06]  /*1e70*/  WARPGROUP.ARRIVE ;  /* 0x00000000000079c5 */ /* 0x000fcc0000000000 */
[----:B------:R-:W-:Y:S01]  /*1e80*/  IGMMA.64x32x32.S8.S8 R40, gdesc[UR8], R40, gsb0 ;  /* 0x01200000082879f1 */ /* 0x000fe20008041028 */
[----:B------:R-:W-:Y:S01]  /*1e90*/  UMOV UR10, UR6 ;  /* 0x00000006000a7c82 */ /* 0x000fe20008000000 */
[----:B------:R-:W-:Y:S01]  /*1ea0*/  UMOV UR11, 0x40000040 ;  /* 0x40000040000b7882 */ /* 0x000fe20000000000 */
[----:B------:R-:W-:Y:S02]  /*1eb0*/  WARPGROUP.DEPBAR.LE gsb0, 0x0 ;  /* 0x00008000000079c5 */ /* 0x000fe40000010000 */
[----:B------:R-:W-:-:S06]  /*1ec0*/  WARPGROUP.ARRIVE ;  /* 0x00000000000079c5 */ /* 0x000fcc0000000000 */
[----:B------:R-:W-:Y:S03]  /*1ed0*/  IGMMA.64x32x32.S8.S8 R24, gdesc[UR8], R24, gsb0 ;  /* 0x01200000081879f1 */ /* 0x000fe60008041018 */
[----:B------:R-:W-:Y:S02]  /*1ee0*/  WARPGROUP.DEPBAR.LE gsb0, 0x0 ;  /* 0x00008000000079c5 */ /* 0x000fe40000010000 */
[----:B------:R-:W-:Y:S05]  /*1ef0*/  @!P1 BRA `(.L_x_18) ;  /* 0x0000000c00609947 */ /* 0x000fea0003800000 */
[----:B------:R-:W-:Y:S02]  /*1f00*/  UIADD3 UR6, UR39, 0x1, URZ ;  /* 0x0000000127067890 */ /* 0x000fe4000fffe03f */
[----:B------:R-:W-:Y:S02]  /*1f10*/  IMAD.U32 R3, RZ, RZ, UR39 ;  /* 0x00000027ff037e24 */ /* 0x000fe4000f8e00ff */
[----:B------:R-:W-:-:S04]  /*1f20*/  UISETP.NE.AND UP0, UPT, UR6, 0x5, UPT ;  /* 0x000000050600788c */ /* 0x000fc8000bf05270 */
[----:B------:R-:W-:Y:S02]  /*1f30*/  USEL UR7, URZ, 0x1, UP0 ;  /* 0x000000013f077887 */ /* 0x000fe40008000000 */
[----:B------:R-:W-:Y:S02]  /*1f40*/  USEL UR6, UR6, URZ, UP0 ;  /* 0x0000003f06067287 */ /* 0x000fe40008000000 */
[----:B------:R-:W-:-:S06]  /*1f50*/  ULOP3.LUT UR7, UR38, UR7, URZ, 0x3c, !UPT ;  /* 0x0000000726077292 */ /* 0x000fcc000f8e3c3f */
[----:B------:R-:W-:-:S07]  /*1f60*/  IMAD.U32 R7, RZ, RZ, UR7 ;  /* 0x00000007ff077e24 */ /* 0x000fce000f8e00ff */
.L_x_25:
[----:B------:R-:W-:Y:S05]  /*1f70*/  @!P0 BRA `(.L_x_19) ;  /* 0x0000000000048947 */ /* 0x000fea0003800000 */
[----:B------:R-:W-:Y:S01]  /*1f80*/  BPT.TRAP 0x1 ;  /* 0x000000040000795c */ /* 0x000fe20000300000 */
.L_x_19:
[----:B------:R-:W3:Y:S01]  /*1f90*/  S2UR UR8, SR_CgaCtaId ;  /* 0x00000000000879c3 */ /* 0x000ee20000008800 */
[----:B------:R-:W-:Y:S01]  /*1fa0*/  UMOV UR7, 0x400 ;  /* 0x0000040000077882 */ /* 0x000fe20000000000 */
[----:B01----:R-:W-:Y:S01]  /*1fb0*/  IMAD.U32 R5, RZ, RZ, UR6 ;  /* 0x00000006ff057e24 */ /* 0x003fe2000f8e00ff */
[----:B------:R-:W-:Y:S01]  /*1fc0*/  SHF.L.U32 R4, R7, 0x1f, RZ ;  /* 0x0000001f07047819 */ /* 0x000fe200000006ff */
[----:B---3--:R-:W-:-:S06]  /*1fd0*/  ULEA UR7, UR8, UR7, 0x18 ;  /* 0x0000000708077291 */ /* 0x008fcc000f8ec03f */
[----:B------:R-:W-:-:S04]  /*1fe0*/  IMAD.U32 R6, RZ, RZ, UR7 ;  /* 0x00000007ff067e24 */ /* 0x000fc8000f8e00ff */
[----:B------:R-:W-:-:S04]  /*1ff0*/  IMAD R5, R5, 0x8, R6 ;  /* 0x0000000805057824 */ /* 0x000fc800078e0206 */
[----:B------:R0:W1:Y:S01]  /*2000*/  SYNCS.PHASECHK.TRANS64.TRYWAIT P1, [R5+URZ], R4 ;  /* 0x00000004050075a7 */ /* 0x000062000802017f */
[----:B------:R-:W-:Y:S05]  /*2010*/  @!P0 BRA `(.L_x_20) ;  /* 0x0000000000048947 */ /* 0x000fea0003800000 */
[----:B------:R-:W-:Y:S01]  /*2020*/  BPT.TRAP 0x1 ;  /* 0x000000040000795c */ /* 0x000fe20000300000 */
.L_x_20:
[----:B-1----:R-:W-:Y:S05]  /*2030*/  @P1 BRA `(.L_x_21) ;  /* 0x0000000000081947 */ /* 0x002fea0003800000 */
[----:B------:R-:W1:Y:S02]  /*2040*/  SYNCS.PHASECHK.TRANS64.TRYWAIT P1, [R5+URZ], R4 ;  /* 0x00000004050075a7 */ /* 0x000e64000802017f */
[----:B-1----:R-:W-:Y:S05]  /*2050*/  @!P1 BRA `(.L_x_22) ;  /* 0x0000008800bc9947 */ /* 0x002fea0003800000 */
.L_x_21:
[----:B------:R-:W-:Y:S01]  /*2060*/  ULEA UR10, UR6, UR4, 0xa ;  /* 0x00000004060a7291 */ /* 0x000fe2000f8e503f */
[----:B------:R-:W-:Y:S01]  /*2070*/  WARPGROUP.ARRIVE ;  /* 0x00000000000079c5 */ /* 0x000fe20000000000 */
[----:B------:R-:W-:Y:S01]  /*2080*/  UIMAD UR8, UR6, 0x700, UR5 ;  /* 0x00000700060878a4 */ /* 0x000fe2000f8e0205 */
[----:B------:R-:W-:Y:S01]  /*2090*/  UMOV UR13, 0x40000040 ;  /* 0x40000040000d7882 */ /* 0x000fe20000000000 */
[----:B------:R-:W-:Y:S02]  /*20a0*/  UMOV UR15, 0x40000040 ;  /* 0x40000040000f7882 */ /* 0x000fe40000000000 */
[----:B------:R-:W-:Y:S01]  /*20b0*/  UIADD3 UR7, UR8, 0x100, URZ ;  /* 0x0000010008077890 */ /* 0x000fe2000fffe03f */
[----:B------:R-:W-:Y:S02]  /*20c0*/  UMOV UR12, UR10 ;  /* 0x0000000a000c7c82 */ /* 0x000fe40008000000 */
[----:B------:R-:W-:Y:S01]  /*20d0*/  UMOV UR14, UR8 ;  /* 0x00000008000e7c82 */ /* 0x000fe20008000000 */
[----:B------:R-:W-:Y:S01]  /*20e0*/  UIADD3 UR9, UR8, 0x200, URZ ;  /* 0x0000020008097890 */ /* 0x000fe2000fffe03f */
[----:B------:R-:W-:Y:S01]  /*20f0*/  IGMMA.64x32x32.S8.S8 R120, gdesc[UR12], R120, gsb0 ;  /* 0x012000000c7879f1 */ /* 0x000fe20008041078 */
[----:B------:R-:W-:Y:S01]  /*2100*/  UMOV UR15, 0x40000040 ;  /* 0x40000040000f7882 */ /* 0x000fe20000000000 */
[----:B------:R-:W-:Y:S01]  /*2110*/  UMOV UR14, UR7 ;  /* 0x00000007000e7c82 */ /* 0x000fe20008000000 */
[----:B------:R-:W-:-:S02]  /*2120*/  UIADD3 UR11, UR8, 0x300, URZ ;  /* 0x00000300080b7890 */ /* 0x000fc4000fffe03f */
        /* <DEDUP_REMOVED lines=119> */
[----:B------:R-:W-:Y:S02]  /*28a0*/  UIADD3 UR12, UR10, 0x6, URZ ;  /* 0x000000060a0c7890 */ /* 0x000fe4000fffe03f */
[----:B------:R-:W-:Y:S01]  /*28b0*/  UIADD3 UR14, UR8, 0x6, URZ ;  /* 0x00000006080e7890 */ /* 0x000fe2000fffe03f */
[----:B------:R-:W-:Y:S01]  /*28c0*/  UMOV UR13, 0x40000040 ;  /* 0x40000040000d7882 */ /* 0x000fe20000000000 */
        /* <DEDUP_REMOVED lines=13> */
[----:B------:R-:W-:Y:S02]  /*29a0*/  UIADD3 UR9, UR8, 0x506, URZ ;  /* 0x0000050608097890 */ /* 0x000fe4000fffe03f */
        /* <DEDUP_REMOVED lines=26> */
[----:B------:R-:W-:Y:S01]  /*2b50*/  BPT.TRAP 0x1 ;  /* 0x000000040000795c */ /* 0x000fe20000300000 */
.L_x_23:
[----:B01----:R-:W-:Y:S01]  /*2b60*/  IMAD R4, R3, 0x8, R6 ;  /* 0x0000000803047824 */ /* 0x003fe200078e0206 */
[----:B------:R-:W-:-:S03]  /*2b70*/  ISETP.GT.U32.AND P1, PT, R19, 0x1, PT ;  /* 0x000000011300780c */ /* 0x000fc60003f24070 */
[----:B------:R-:W-:-:S05]  /*2b80*/  VIADD R4, R4, 0x28 ;  /* 0x0000002804047836 */ /* 0x000fca0000000000 */
[----:B------:R-:W-:-:S04]  /*2b90*/  PRMT R4, RZ, 0x654, R4 ;  /* 0x00000654ff047816 */ /* 0x000fc80000000004 */
[----:B------:R0:W-:Y:S01]  /*2ba0*/  SYNCS.ARRIVE.TRANS64.RED.A1T0 RZ, [R4+URZ], RZ ;  /* 0x000000ff04ff79a7 */ /* 0x0001e2000810043f */
[----:B------:R-:W-:Y:S05]  /*2bb0*/  @P1 BRA `(.L_x_24) ;  /* 0x0000000000041947 */ /* 0x000fea0003800000 */
[----:B------:R-:W-:Y:S01]  /*2bc0*/  BPT.TRAP 0x1 ;  /* 0x000000040000795c */ /* 0x000fe20000300000 */
.L_x_24:
[----:B------:R-:W-:Y:S01]  /*2bd0*/  UIADD3 UR6, UR6, 0x1, URZ ;  /* 0x0000000106067890 */ /* 0x000fe2000fffe03f */
[C---:B------:R-:W-:Y:S01]  /*2be0*/  ISETP.GT.AND P2, PT, R0.reuse, 0x1, PT ;  /* 0x000000010000780c */ /* 0x040fe20003f44270 */
[----:B------:R-:W-:Y:S02]  /*2bf0*/  VIADD R3, R3, 0x1 ;  /* 0x0000000103037836 */ /* 0x000fe40000000000 */
[----:B------:R-:W-:Y:S01]  /*2c00*/  UISETP.NE.AND UP0, UPT, UR6, 0x5, UPT ;  /* 0x000000050600788c */ /* 0x000fe2000bf05270 */
[----:B------:R-:W-:Y:S02]  /*2c10*/  VIADD R0, R0, 0xffffffff ;  /* 0xffffffff00007836 */ /* 0x000fe40000000000 */
[C---:B------:R-:W-:Y:S01]  /*2c20*/  ISETP.NE.AND P1, PT, R3.reuse, 0x5, PT ;  /* 0x000000050300780c */ /* 0x040fe20003f25270 */
[----:B------:R-:W-:Y:S02]  /*2c30*/  USEL UR7, URZ, 0x1, UP0 ;  /* 0x000000013f077887 */ /* 0x000fe40008000000 */
[----:B------:R-:W-:Y:S01]  /*2c40*/  USEL UR6, UR6, URZ, UP0 ;  /* 0x0000003f06067287 */ /* 0x000fe20008000000 */
[----:B------:R-:W-:-:S03]  /*2c50*/  SEL R3, R3, RZ, P1 ;  /* 0x000000ff03037207 */ /* 0x000fc60000800000 */
[----:B------:R-:W-:Y:S01]  /*2c60*/  LOP3.LUT R7, R7, UR7, RZ, 0x3c, !PT ;  /* 0x0000000707077c12 */ /* 0x000fe2000f8e3cff */
[----:B------:R-:W-:Y:S07]  /*2c70*/  @P2 BRA `(.L_x_25) ;  /* 0xfffffff000bc2947 */ /* 0x000fee000383ffff */
.L_x_18:
[----:B------:R-:W3:Y:S02]  /*2c80*/  LDC R0, c[0x0][0x28c] ;  /* 0x0000a300ff007b82 */ /* 0x000ee40000000800 */
[----:B---3--:R-:W-:-:S13]  /*2c90*/  ISETP.GE.AND P1, PT, R0, 0x1, PT ;  /* 0x000000010000780c */ /* 0x008fda0003f26270 */
[----:B------:R-:W-:Y:S05]  /*2ca0*/  @!P1 BRA `(.L_x_26) ;  /* 0x0000000000409947 */ /* 0x000fea0003800000 */
[----:B------:R-:W-:Y:S05]  /*2cb0*/  @!P0 BRA `(.L_x_27) ;  /* 0x0000000000048947 */ /* 0x000fea0003800000 */
[----:B------:R-:W-:Y:S01]  /*2cc0*/  BPT.TRAP 0x1 ;  /* 0x000000040000795c */ /* 0x000fe20000300000 */
.L_x_27:
[----:B------:R-:W-:Y:S01]  /*2cd0*/  UISETP.LT.AND UP0, UPT, UR40, 0x1, UPT ;  /* 0x000000012800788c */ /* 0x000fe2000bf01270 */
[----:B------:R-:W-:-:S03]  /*2ce0*/  ISETP.GT.U32.AND P0, PT, R19, 0x1, PT ;  /* 0x000000011300780c */ /* 0x000fc60003f04070 */
[----:B------:R-:W-:-:S04]  /*2cf0*/  USEL UR6, UR40, 0x1, UP0 ;  /* 0x0000000128067887 */ /* 0x000fc80008000000 */
[----:B------:R-:W-:-:S04]  /*2d00*/  UIADD3 UR6, UR39, UR40, -UR6 ;  /* 0x0000002827067290 */ /* 0x000fc8000fffe806 */
[----:B------:R-:W-:-:S04]  /*2d10*/  UIMAD.WIDE.U32 UR4, UR6, -0x33333333, URZ ;  /* 0xcccccccd060478a5 */ /* 0x000fc8000f8e003f */
[----:B------:R-:W-:-:S04]  /*2d20*/  USHF.R.U32.HI UR4, URZ, 0x2, UR5 ;  /* 0x000000023f047899 */ /* 0x000fc80008011605 */
[----:B------:R-:W-:-:S06]  /*2d30*/  UIMAD UR6, UR4, -0x5, UR6 ;  /* 0xfffffffb040678a4 */ /* 0x000fcc000f8e0206 */
[----:B------:R-:W-:-:S04]  /*2d40*/  IMAD.U32 R3, RZ, RZ, UR6 ;  /* 0x00000006ff037e24 */ /* 0x000fc8000f8e00ff */
[----:B------:R-:W-:-:S04]  /*2d50*/  IMAD R0, R3, 0x8, R6 ;  /* 0x0000000803007824 */ /* 0x000fc800078e0206 */
[----:B------:R-:W-:-:S05]  /*2d60*/  VIADD R0, R0, 0x28 ;  /* 0x0000002800007836 */ /* 0x000fca0000000000 */
[----:B------:R-:W-:-:S04]  /*2d70*/  PRMT R0, RZ, 0x654, R0 ;  /* 0x00000654ff007816 */ /* 0x000fc80000000000 */
[----:B------:R3:W-:Y:S01]  /*2d80*/  SYNCS.ARRIVE.TRANS64.RED.A1T0 RZ, [R0+URZ], RZ ;  /* 0x000000ff00ff79a7 */ /* 0x0007e2000810043f */
[----:B------:R-:W-:Y:S05]  /*2d90*/  @P0 BRA `(.L_x_26) ;  /* 0x0000000000040947 */ /* 0x000fea0003800000 */
[----:B------:R-:W-:Y:S01]  /*2da0*/  BPT.TRAP 0x1 ;  /* 0x000000040000795c */ /* 0x000fe20000300000 */
.L_x_26:
[----:B------:R-:W4:Y:S01]  /*2db0*/  LDC R7, c[0x0][0x288] ;  /* 0x0000a200ff077b82 */ /* 0x000f220000000800 */
[--C-:B---3--:R-:W-:Y:S01]  /*2dc0*/  SHF.R.U32.HI R0, RZ, 0x2, R18.reuse ;  /* 0x00000002ff007819 */ /* 0x108fe20000011612 */
[----:B------:R-:W-:Y:S01]  /*2dd0*/  IMAD R23, R23, 0xe0, RZ ;  /* 0x000000e017177824 */ /* 0x000fe200078e02ff */
[----:B01----:R-:W-:Y:S01]  /*2de0*/  SHF.R.U32.HI R5, RZ, 0x7, R18 ;  /* 0x00000007ff057819 */ /* 0x003fe20000011612 */
[----:B------:R-:W-:Y:S01]  /*2df0*/  UIADD3 UR39, UR40, UR39, URZ ;  /* 0x0000002728277290 */ /* 0x000fe2000fffe03f */
[----:B------:R-:W-:Y:S01]  /*2e00*/  LOP3.LUT R4, R18, 0x60, RZ, 0xc0, !PT ;  /* 0x0000006012047812 */ /* 0x000fe200078ec0ff */
[----:B------:R-:W-:Y:S01]  /*2e10*/  ULDC UR7, c[0x0][0x284] ;  /* 0x0000a10000077ab9 */ /* 0x000fe20000000800 */
[----:B------:R-:W-:Y:S01]  /*2e20*/  LOP3.LUT R3, R0, 0x7, RZ, 0xc0, !PT ;  /* 0x0000000700037812 */ /* 0x000fe200078ec0ff */
[----:B------:R-:W-:Y:S01]  /*2e30*/  UISETP.GT.U32.AND UP0, UPT, UR39, 0x4, UPT ;  /* 0x000000042700788c */ /* 0x000fe2000bf04070 */
[----:B------:R-:W-:Y:S01]  /*2e40*/  LOP3.LUT R0, R5, 0x1, RZ, 0xc0, !PT ;  /* 0x0000000105007812 */ /* 0x000fe200078ec0ff */
[----:B------:R-:W-:Y:S01]  /*2e50*/  UISETP.GE.U32.AND UP1, UPT, UR40, 0x5, UPT ;  /* 0x000000052800788c */ /* 0x000fe2000bf26070 */
[----:B------:R-:W-:Y:S01]  /*2e60*/  SHF.R.U32.HI R6, RZ, 0x1, R4 ;  /* 0x00000001ff067819 */ /* 0x000fe20000011604 */
[----:B------:R-:W-:Y:S01]  /*2e70*/  UISETP.LT.U32.AND UP0, UPT, UR40, 0x5, UP0 ;  /* 0x000000052800788c */ /* 0x000fe20008701070 */
[----:B------:R-:W-:Y:S01]  /*2e80*/  LOP3.LUT R4, R18, 0x3, RZ, 0xc0, !PT ;  /* 0x0000000312047812 */ /* 0x000fe200078ec0ff */
[----:B------:R-:W-:Y:S01]  /*2e90*/  IMAD.SHL.U32 R8, R0, 0x40, RZ ;  /* 0x0000004000087824 */ /* 0x000fe200078e00ff */
[--C-:B------:R-:W-:Y:S01]  /*2ea0*/  IADD3 R5, RZ, -R6, -R3.reuse ;  /* 0x80000006ff057210 */ /* 0x100fe20007ffe803 */
[----:B------:R-:W-:Y:S01]  /*2eb0*/  ULDC.64 UR8, c[0x0][0x5d0] ;  /* 0x0001740000087ab9 */ /* 0x000fe20000000a00 */
[----:B------:R-:W-:Y:S01]  /*2ec0*/  SHF.R.S32.HI R14, RZ, 0x1f, R22 ;  /* 0x0000001fff0e7819 */ /* 0x000fe20000011416 */
[----:B------:R-:W-:Y:S01]  /*2ed0*/  UIMAD.WIDE.U32 UR4, UR39, -0x33333333, URZ ;  /* 0xcccccccd270478a5 */ /* 0x000fe2000f8e003f */
[----:B------:R-:W-:Y:S01]  /*2ee0*/  LOP3.LUT R3, R8, 0x40, R3, 0xe2, !PT ;  /* 0x0000004008037812 */ /* 0x000fe200078ee203 */
[----:B------:R-:W-:Y:S01]  /*2ef0*/  IMAD.SHL.U32 R8, R18, 0x2, RZ ;  /* 0x0000000212087824 */ /* 0x000fe200078e00ff */
[----:B------:R-:W-:Y:S01]  /*2f00*/  USEL UR6, URZ, 0x1, !UP0 ;  /* 0x000000013f067887 */ /* 0x000fe2000c000000 */
[----:B------:R-:W-:Y:S01]  /*2f10*/  IMAD R0, R0, -0x40, R5 ;  /* 0xffffffc000007824 */ /* 0x000fe200078e0205 */
[----:B------:R-:W-:Y:S01]  /*2f20*/  USHF.R.U32.HI UR4, URZ, 0x2, UR5 ;  /* 0x000000023f047899 */ /* 0x000fe20008011605 */
[----:B----4-:R-:W-:Y:S01]  /*2f30*/  IMAD R12, R4, -0x2, R7 ;  /* 0xfffffffe040c7824 */ /* 0x010fe200078e0207 */
[C---:B------:R-:W-:Y:S01]  /*2f40*/  ISETP.GE.AND P0, PT, R23.reuse, R7, PT ;  /* 0x000000071700720c */ /* 0x040fe20003f06270 */
[----:B------:R-:W-:Y:S01]  /*2f50*/  IMAD.SHL.U32 R7, R136, 0x80, RZ ;  /* 0x0000008088077824 */ /* 0x000fe200078e00ff */
[----:B------:R-:W-:Y:S01]  /*2f60*/  LOP3.LUT R8, R23, 0x6, R8, 0xf8, !PT ;  /* 0x0000000617087812 */ /* 0x000fe200078ef808 */
[----:B------:R-:W-:Y:S01]  /*2f70*/  IMAD R5, R14, UR8, RZ ;  /* 0x000000080e057c24 */ /* 0x000fe2000f8e02ff */
[----:B------:R-:W-:Y:S01]  /*2f80*/  ULOP3.LUT UR38, UR38, UR6, URZ, 0x3c, !UPT ;  /* 0x0000000626267292 */ /* 0x000fe2000f8e3c3f */
[----:B------:R-:W-:Y:S01]  /*2f90*/  IMAD.WIDE R10, R136, 0x80, RZ ;  /* 0x00000080880a7825 */ /* 0x000fe200078e02ff */
[C---:B------:R-:W-:Y:S01]  /*2fa0*/  ISETP.GE.OR P0, PT, R7.reuse, UR7, P0 ;  /* 0x0000000707007c0c */ /* 0x040fe20008706670 */
[----:B------:R-:W-:Y:S01]  /*2fb0*/  UIMAD UR39, UR4, -0x5, UR39 ;  /* 0xfffffffb042778a4 */ /* 0x000fe2000f8e0227 */
[----:B------:R-:W-:Y:S01]  /*2fc0*/  SHF.R.S32.HI R9, RZ, 0x1f, R8 ;  /* 0x0000001fff097819 */ /* 0x000fe20000011408 */
[----:B------:R-:W-:Y:S01]  /*2fd0*/  IMAD R13, R22, UR9, R5 ;  /* 0x00000009160d7c24 */ /* 0x000fe2000f8e0205 */
[----:B------:R-:W-:Y:S01]  /*2fe0*/  @UP1 ULOP3.LUT UR38, UR38, 0x1, UR4, 0x78, !UPT ;  /* 0x0000000126261892 */ /* 0x000fe2000f8e7804 */
[----:B------:R-:W-:Y:S01]  /*2ff0*/  IADD3 R0, -R7, UR7, R0 ;  /* 0x0000000707007c10 */ /* 0x000fe2000fffe100 */
[----:B------:R-:W-:Y:S01]  /*3000*/  IMAD.MOV.U32 R136, RZ, RZ, -0x1 ;  /* 0xffffffffff887424 */ /* 0x000fe200078e00ff */
[----:B------:R-:W-:Y:S01]  /*3010*/  LOP3.LUT R145, R10, R3, R6, 0xfe, !PT ;  /* 0x000000030a917212 */ /* 0x000fe200078efe06 */
[----:B------:R-:W-:-:S04]  /*3020*/  IMAD.WIDE.U32 R4, R22, UR8, R8 ;  /* 0x0000000816047c25 */ /* 0x000fc8000f8e0008 */
[----:B------:R-:W-:Y:S02]  /*3030*/  IMAD.IADD R5, R5, 0x1, R13 ;  /* 0x0000000105057824 */ /* 0x000fe400078e020d */
[----:B------:R-:W-:Y:S01]  /*3040*/  IMAD.IADD R3, R12, 0x1, -R23 ;  /* 0x000000010c037824 */ /* 0x000fe200078e0a17 */
[----:B------:R-:W-:Y:S06]  /*3050*/  @P0 BRA `(.L_x_28) ;  /* 0x0000005c00500947 */ /* 0x000fec0003800000 */
[----:B------:R-:W0:Y:S01]  /*3060*/  LDC.64 R12, c[0x0][0x5c8] ;  /* 0x00017200ff0c7b82 */ /* 0x000e220000000a00 */
[----:B------:R-:W-:Y:S01]  /*3070*/  ULDC.64 UR4, c[0x0][0x5c0] ;  /* 0x0001700000047ab9 */ /* 0x000fe20000000a00 */
[----:B------:R-:W-:Y:S01]  /*3080*/  BSSY B0, `(.L_x_28) ;  /* 0x00005d1000007945 */ /* 0x000fe20003800000 */
[-C--:B0-----:R-:W-:Y:S02]  /*3090*/  IMAD R6, R11, R12.reuse, RZ ;  /* 0x0000000c0b067224 */ /* 0x081fe400078e02ff */
[----:B------:R-:W-:-:S04]  /*30a0*/  IMAD.WIDE.U32 R4, R145, R12, R4 ;  /* 0x0000000c91047225 */ /* 0x000fc800078e0004 */
[----:B------:R-:W-:Y:S01]  /*30b0*/  IMAD R7, R145, R13, R6 ;  /* 0x0000000d91077224 */ /* 0x000fe200078e0206 */
[----:B------:R-:W-:-:S03]  /*30c0*/  IADD3 R4, P0, R4, UR4, RZ ;  /* 0x0000000404047c10 */ /* 0x000fc6000ff1e0ff */
[----:B------:R-:W-:Y:S01]  /*30d0*/  IMAD.IADD R7, R5, 0x1, R7 ;  /* 0x0000000105077824 */ /* 0x000fe200078e0207 */
[----:B------:R-:W-:-:S04]  /*30e0*/  LEA R6, P1, R12, R4, 0x3 ;  /* 0x000000040c067211 */ /* 0x000fc800078218ff */
[----:B------:R-:W-:Y:S02]  /*30f0*/  IADD3.X R5, R7, UR5, RZ, P0, !PT ;  /* 0x0000000507057c10 */ /* 0x000fe400087fe4ff */
[----:B-----5:R-:W-:Y:S02]  /*3100*/  ISETP.NE.AND P0, PT, R138, RZ, PT ;  /* 0x000000ff8a00720c */ /* 0x020fe40003f05270 */
[----:B------:R-:W-:-:S11]  /*3110*/  LEA.HI.X R7, R12, R5, R13, 0x3, P1 ;  /* 0x000000050c077211 */ /* 0x000fd600008f1c0d */
[----:B------:R-:W-:Y:S05]  /*3120*/  @!P0 BRA `(.L_x_29) ;  /* 0x0000004000f88947 */ /* 0x000fea0003800000 */
[----:B------:R-:W0:Y:S01]  /*3130*/  LDC.64 R140, c[0x0][0x5b0] ;  /* 0x00016c00ff8c7b82 */ /* 0x000e220000000a00 */
[----:B------:R-:W-:Y:S01]  /*3140*/  ULDC.64 UR4, c[0x0][0x5b8] ;  /* 0x00016e0000047ab9 */ /* 0x000fe20000000a00 */
[----:B------:R-:W-:Y:S01]  /*3150*/  ISETP.GE.AND P3, PT, R3, 0x1, PT ;  /* 0x000000010300780c */ /* 0x000fe20003f66270 */
[----:B------:R-:W-:Y:S01]  /*3160*/  IMAD R13, R14, UR4, RZ ;  /* 0x000000040e0d7c24 */ /* 0x000fe2000f8e02ff */
[----:B------:R-:W-:Y:S01]  /*3170*/  BSSY B1, `(.L_x_30) ;  /* 0x000000e000017945 */ /* 0x000fe20003800000 */
[----:B------:R-:W-:Y:S01]  /*3180*/  IMAD.WIDE.U32 R20, R22, UR4, R8 ;  /* 0x0000000416147c25 */ /* 0x000fe2000f8e0008 */
[----:B------:R-:W-:Y:S02]  /*3190*/  ISETP.LT.OR P1, PT, R0, 0x1, !P3 ;  /* 0x000000010000780c */ /* 0x000fe40005f21670 */
[----:B------:R-:W1:Y:S01]  /*31a0*/  LDC.64 R142, c[0x0][0x5a8] ;  /* 0x00016a00ff8e7b82 */ /* 0x000e620000000a00 */
[----:B------:R-:W-:Y:S02]  /*31b0*/  IMAD R13, R22, UR5, R13 ;  /* 0x00000005160d7c24 */ /* 0x000fe4000f8e020d */
[----:B------:R-:W-:-:S02]  /*31c0*/  IMAD.MOV.U32 R14, RZ, RZ, R20 ;  /* 0x000000ffff0e7224 */ /* 0x000fc400078e0014 */
[----:B------:R-:W-:Y:S02]  /*31d0*/  IMAD.IADD R15, R21, 0x1, R13 ;  /* 0x00000001150f7824 */ /* 0x000fe400078e020d */
[-C--:B0-----:R-:W-:Y:S02]  /*31e0*/  IMAD R10, R11, R140.reuse, RZ ;  /* 0x0000008c0b0a7224 */ /* 0x081fe400078e02ff */
[----:B------:R-:W-:-:S04]  /*31f0*/  IMAD.WIDE.U32 R8, R145, R140, R14 ;  /* 0x0000008c91087225 */ /* 0x000fc800078e000e */
[----:B------:R-:W-:Y:S01]  /*3200*/  IMAD R23, R145, R141, R10 ;  /* 0x0000008d91177224 */ /* 0x000fe200078e020a */
[----:B-1----:R-:W-:-:S04]  /*3210*/  IADD3 R8, P0, R8, R142, RZ ;  /* 0x0000008e08087210 */ /* 0x002fc80007f1e0ff */
[----:B------:R-:W-:Y:S01]  /*3220*/  IADD3.X R9, R143, R9, R23, P0, !PT ;  /* 0x000000098f097210 */ /* 0x000fe200007fe417 */
[----:B------:R-:W-:Y:S08]  /*3230*/  @P1 BRA `(.L_x_31) ;  /* 0x0000000000041947 */ /* 0x000ff00003800000 */
[----:B--2---:R0:W5:Y:S02]  /*3240*/  LDG.E.U8 R139, desc[UR36][R8.64] ;  /* 0x00000024088b7981 */ /* 0x004164000c1e1100 */
.L_x_31:
[----:B------:R-:W-:Y:S05]  /*3250*/  BSYNC B1 ;  /* 0x0000000000017941 */ /* 0x000fea0003800000 */
.L_x_30:
[----:B-----5:R-:W-:Y:S01]  /*3260*/  LOP3.LUT R12, R139, 0xffff, RZ, 0xc0, !PT ;  /* 0x0000ffff8b0c7812 */ /* 0x020fe200078ec0ff */
[----:B------:R-:W-:Y:S01]  /*3270*/  IMAD.SHL.U32 R10, R140, 0x8, RZ ;  /* 0x000000088c0a7824 */ /* 0x000fe200078e00ff */
[----:B------:R-:W-:Y:S01]  /*3280*/  ISETP.GE.AND P2, PT, R3, 0x2, PT ;  /* 0x000000020300780c */ /* 0x000fe20003f46270 */
[----:B------:R-:W-:Y:S01]  /*3290*/  BSSY B1, `(.L_x_32) ;  /* 0x000000e000017945 */ /* 0x000fe20003800000 */
[----:B------:R-:W-:Y:S02]  /*32a0*/  PRMT R13, R12, 0x8880, RZ ;  /* 0x000088800c0d7816 */ /* 0x000fe400000000ff */
[----:B------:R-:W-:Y:S02]  /*32b0*/  ISETP.LT.OR P0, PT, R0, 0x1, !P2 ;  /* 0x000000010000780c */ /* 0x000fe40005701670 */
[----:B------:R-:W-:Y:S01]  /*32c0*/  SHF.L.U64.HI R11, R140, 0x3, R141 ;  /* 0x000000038c0b7819 */ /* 0x000fe2000001028d */
[----:B------:R-:W-:-:S04]  /*32d0*/  IMAD R12, R13, R138, RZ ;  /* 0x0000008a0d0c7224 */ /* 0x000fc800078e02ff */
[----:B------:R-:W-:Y:S02]  /*32e0*/  @!P1 IMAD R13, R120, R137, R12 ;  /* 0x00000089780d9224 */ /* 0x000fe400078e020c */
[----:B------:R-:W-:-:S03]  /*32f0*/  IMAD.WIDE.U32 R10, R145, R140, R10 ;  /* 0x0000008c910a7225 */ /* 0x000fc600078e000a */
[----:B------:R1:W-:Y:S01]  /*3300*/  @!P1 STG.E.U8 desc[UR36][R4.64], R13 ;  /* 0x0000000d04009986 */ /* 0x0003e2000c101124 */
[----:B------:R-:W-:Y:S01]  /*3310*/  IADD3 R10, P4, P5, R20, R142, R10 ;  /* 0x0000008e140a7210 */ /* 0x000fe20007d9e00a */
[----:B------:R-:W-:Y:S01]  /*3320*/  IMAD.IADD R20, R23, 0x1, R11 ;  /* 0x0000000117147824 */ /* 0x000fe200078e020b */
[----:B------:R-:W-:Y:S11]  /*3330*/  @P0 BRA `(.L_x_33) ;  /* 0x00000000000c0947 */ /* 0x000ff60003800000 */
[----:B--2---:R-:W1:Y:S02]  /*3340*/  LDG.E.U8 R139, desc[UR36][R8.64+0x1] ;  /* 0x00000124088b7981 */ /* 0x004e64000c1e1100 */
[----:B-1----:R-:W-:-:S05]  /*3350*/  PRMT R13, R139, 0x8880, RZ ;  /* 0x000088808b0d7816 */ /* 0x002fca00000000ff */
[----:B------:R-:W-:-:S07]  /*3360*/  IMAD R12, R13, R138, RZ ;  /* 0x0000008a0d0c7224 */ /* 0x000fce00078e02ff */
.L_x_33:
[----:B------:R-:W-:Y:S05]  /*3370*/  BSYNC B1 ;  /* 0x0000000000017941 */ /* 0x000fea0003800000 */
.L_x_32:
[C---:B------:R-:W-:Y:S01]  /*3380*/  ISETP.LT.OR P3, PT, R0.reuse, 0x9, !P3 ;  /* 0x000000090000780c */ /* 0x040fe20005f61670 */
[----:B------:R-:W-:Y:S01]  /*3390*/  @!P0 IMAD R121, R121, R137, R12 ;  /* 0x0000008979798224 */ /* 0x000fe200078e020c */
[----:B------:R-:W-:Y:S01]  /*33a0*/  ISETP.GE.AND P1, PT, R3, 0x9, PT ;  /* 0x000000090300780c */ /* 0x000fe20003f26270 */
[----:B------:R-:W-:Y:S01]  /*33b0*/  BSSY B1, `(.L_x_34) ;  /* 0x000000b000017945 */ /* 0x000fe20003800000 */
[----:B------:R-:W-:Y:S02]  /*33c0*/  IADD3.X R11, R15, R143, R20, P4, P5 ;  /* 0x0000008f0f0b7210 */ /* 0x000fe400027ea414 */
[----:B------:R3:W-:Y:S01]  /*33d0*/  @!P0 STG.E.U8 desc[UR36][R4.64+0x1], R121 ;  /* 0x0000017904008986 */ /* 0x0007e2000c101124 */
[----:B------:R-:W-:Y:S02]  /*33e0*/  ISETP.GE.AND P0, PT, R3, 0xa, PT ;  /* 0x0000000a0300780c */ /* 0x000fe40003f06270 */
[C---:B------:R-:W-:Y:S02]  /*33f0*/  ISETP.LT.OR P2, PT, R0.reuse, 0x9, !P2 ;  /* 0x000000090000780c */ /* 0x040fe40005741670 */
[----:B------:R-:W-:-:S02]  /*3400*/  ISETP.LT.OR P5, PT, R0, 0x1, !P1 ;  /* 0x000000010000780c */ /* 0x000fc40004fa1670 */
[----:B------:R-:W-:Y:S01]  /*3410*/  ISETP.LT.OR P4, PT, R0, 0x1, !P0 ;  /* 0x000000010000780c */ /* 0x000fe20004781670 */
[----:B------:R-:W-:-:S12]  /*3420*/  @P3 BRA `(.L_x_35) ;  /* 0x00000000000c3947 */ /* 0x000fd80003800000 */
[----:B--2---:R-:W1:Y:S02]  /*3430*/  LDG.E.U8 R139, desc[UR36][R10.64] ;  /* 0x000000240a8b7981 */ /* 0x004e64000c1e1100 */
[----:B-1----:R-:W-:-:S05]  /*3440*/  PRMT R13, R139, 0x8880, RZ ;  /* 0x000088808b0d7816 */ /* 0x002fca00000000ff */
[----:B------:R-:W-:-:S07]  /*3450*/  IMAD R12, R13, R138, RZ ;  /* 0x0000008a0d0c7224 */ /* 0x000fce00078e02ff */
.L_x_35:
[----:B------:R-:W-:Y:S05]  /*3460*/  BSYNC B1 ;  /* 0x0000000000017941 */ /* 0x000fea0003800000 */
.L_x_34:
[----:B-1----:R-:W-:Y:S01]  /*3470*/  @!P3 IMAD R13, R122, R137, R12 ;  /* 0x000000897a0db224 */ /* 0x002fe200078e020c */
[----:B------:R-:W-:Y:S04]  /*3480*/  BSSY B1, `(.L_x_36) ;  /* 0x0000006000017945 */ /* 0x000fe80003800000 */
[----:B------:R1:W-:Y:S01]  /*3490*/  @!P3 STG.E.U8 desc[UR36][R6.64], R13 ;  /* 0x0000000d0600b986 */ /* 0x0003e2000c101124 */
[----:B------:R-:W-:Y:S05]  /*34a0*/  @P2 BRA `(.L_x_37) ;  /* 0x00000000000c2947 */ /* 0x000fea0003800000 */
[----:B--2---:R-:W1:Y:S02]  /*34b0*/  LDG.E.U8 R139, desc[UR36][R10.64+0x1] ;  /* 0x000001240a8b7981 */ /* 0x004e64000c1e1100 */
[----:B-1----:R-:W-:-:S05]  /*34c0*/  PRMT R13, R139, 0x8880, RZ ;  /* 0x000088808b0d7816 */ /* 0x002fca00000000ff */
[----:B------:R-:W-:-:S07]  /*34d0*/  IMAD R12, R13, R138, RZ ;  /* 0x0000008a0d0c7224 */ /* 0x000fce00078e02ff */
.L_x_37:
[----:B------:R-:W-:Y:S05]  /*34e0*/  BSYNC B1 ;  /* 0x0000000000017941 */ /* 0x000fea0003800000 */
.L_x_36:
[----:B------:R-:W-:Y:S01]  /*34f0*/  @!P2 IMAD R123, R123, R137, R12 ;  /* 0x000000897b7ba224 */ /* 0x000fe200078e020c */
[----:B------:R-:W-:Y:S04]  /*3500*/  BSSY B1, `(.L_x_38) ;  /* 0x0000006000017945 */ /* 0x000fe80003800000 */
[----:B------:R4:W-:Y:S01]  /*3510*/  @!P2 STG.E.U8 desc[UR36][R6.64+0x1], R123 ;  /* 0x0000017b0600a986 */ /* 0x0009e2000c101124 */
[----:B------:R-:W-:Y:S05]  /*3520*/  @P5 BRA `(.L_x_39) ;  /* 0x00000000000c5947 */ /* 0x000fea0003800000 */
[----:B--2---:R-:W1:Y:S02]  /*3530*/  LDG.E.U8 R139, desc[UR36][R8.64+0x8] ;  /* 0x00000824088b7981 */ /* 0x004e64000c1e1100 */
[----:B-1----:R-:W-:-:S05]  /*3540*/  PRMT R13, R139, 0x8880, RZ ;  /* 0x000088808b0d7816 */ /* 0x002fca00000000ff */
[----:B------:R-:W-:-:S07]  /*3550*/  IMAD R12, R13, R138, RZ ;  /* 0x0000008a0d0c7224 */ /* 0x000fce00078e02ff */
.L_x_39:
[----:B------:R-:W-:Y:S05]  /*3560*/  BSYNC B1 ;  /* 0x0000000000017941 */ /* 0x000fea0003800000 */
.L_x_38:
[----:B-1----:R-:W-:Y:S01]  /*3570*/  @!P5 IMAD R13, R124, R137, R12 ;  /* 0x000000897c0dd224 */ /* 0x002fe200078e020c */
[----:B------:R-:W-:Y:S04]  /*3580*/  BSSY B1, `(.L_x_40) ;  /* 0x0000006000017945 */ /* 0x000fe80003800000 */
[----:B------:R1:W-:Y:S01]  /*3590*/  @!P5 STG.E.U8 desc[UR36][R4.64+0x8], R13 ;  /* 0x0000080d0400d986 */ /* 0x0003e2000c101124 */
[----:B------:R-:W-:Y:S05]  /*35a0*/  @P4 BRA `(.L_x_41) ;  /* 0x00000000000c4947 */ /* 0x000fea0003800000 */
[----:B--2---:R-:W1:Y:S02]  /*35b0*/  LDG.E.U8 R139, desc[UR36][R8.64+0x9] ;  /* 0x00000924088b7981 */ /* 0x004e64000c1e1100 */
[----:B-1----:R-:W-:-:S05]  /*35c0*/  PRMT R13, R139, 0x8880, RZ ;  /* 0x000088808b0d7816 */ /* 0x002fca00000000ff */
[----:B------:R-:W-:-:S07]  /*35d0*/  IMAD R12, R13, R138, RZ ;  /* 0x0000008a0d0c7224 */ /* 0x000fce00078e02ff */
.L_x_41:
[----:B------:R-:W-:Y:S05]  /*35e0*/  BSYNC B1 ;  /* 0x0000000000017941 */ /* 0x000fea0003800000 */
.L_x_40:
[C---:B------:R-:W-:Y:S01]  /*35f0*/  ISETP.LT.OR P1, PT, R0.reuse, 0x9, !P1 ;  /* 0x000000090000780c */ /* 0x040fe20004f21670 */
[----:B------:R-:W-:Y:S01]  /*3600*/  @!P4 IMAD R125, R125, R137, R12 ;  /* 0x000000897d7dc224 */ /* 0x000fe200078e020c */
[C---:B------:R-:W-:Y:S01]  /*3610*/  ISETP.GE.AND P3, PT, R3.reuse, 0x11, PT ;  /* 0x000000110300780c */ /* 0x040fe20003f66270 */
[----:B------:R-:W-:Y:S01]  /*3620*/  BSSY B1, `(.L_x_42) ;  /* 0x000000a000017945 */ /* 0x000fe20003800000 */
[----:B------:R-:W-:Y:S02]  /*3630*/  ISETP.GE.AND P2, PT, R3, 0x12, PT ;  /* 0x000000120300780c */ /* 0x000fe40003f46270 */
[----:B------:R0:W-:Y:S01]  /*3640*/  @!P4 STG.E.U8 desc[UR36][R4.64+0x9], R125 ;  /* 0x0000097d0400c986 */ /* 0x0001e2000c101124 */
[C---:B------:R-:W-:Y:S02]  /*3650*/  ISETP.LT.OR P0, PT, R0.reuse, 0x9, !P0 ;  /* 0x000000090000780c */ /* 0x040fe40004701670 */
[C---:B------:R-:W-:Y:S02]  /*3660*/  ISETP.LT.OR P5, PT, R0.reuse, 0x1, !P3 ;  /* 0x000000010000780c */ /* 0x040fe40005fa1670 */
[----:B------:R-:W-:-:S02]  /*3670*/  ISETP.LT.OR P4, PT, R0, 0x1, !P2 ;  /* 0x000000010000780c */ /* 0x000fc40005781670 */
[----:B------:R-:W-:Y:S11]  /*3680*/  @P1 BRA `(.L_x_43) ;  /* 0x00000000000c1947 */ /* 0x000ff60003800000 */
[----:B--2---:R-:W1:Y:S02]  /*3690*/  LDG.E.U8 R139, desc[UR36][R10.64+0x8] ;  /* 0x000008240a8b7981 */ /* 0x004e64000c1e1100 */
[----:B-1----:R-:W-:-:S05]  /*36a0*/  PRMT R13, R139, 0x8880, RZ ;  /* 0x000088808b0d7816 */ /* 0x002fca00000000ff */
[----:B------:R-:W-:-:S07]  /*36b0*/  IMAD R12, R13, R138, RZ ;  /* 0x0000008a0d0c7224 */ /* 0x000fce00078e02ff */
.L_x_43:
[----:B------:R-:W-:Y:S05]  /*36c0*/  BSYNC B1 ;  /* 0x0000000000017941 */ /* 0x000fea0003800000 */
.L_x_42:
[----:B-1----:R-:W-:Y:S01]  /*36d0*/  @!P1 IMAD R13, R126, R137, R12 ;  /* 0x000000897e0d9224 */ /* 0x002fe200078e020c */
[----:B------:R-:W-:Y:S04]  /*36e0*/  BSSY B1, `(.L_x_44) ;  /* 0x0000006000017945 */ /* 0x000fe80003800000 */
[----:B------:R1:W-:Y:S01]  /*36f0*/  @!P1 STG.E.U8 desc[UR36][R6.64+0x8], R13 ;  /* 0x0000080d06009986 */ /* 0x0003e2000c101124 */
[----:B------:R-:W-:Y:S05]  /*3700*/  @P0 BRA `(.L_x_45) ;  /* 0x00000000000c0947 */ /* 0x000fea0003800000 */
[----:B--2---:R-:W1:Y:S02]  /*3710*/  LDG.E.U8 R139, desc[UR36][R10.64+0x9] ;  /* 0x000009240a8b7981 */ /* 0x004e64000c1e1100 */
[----:B-1----:R-:W-:-:S05]  /*3720*/  PRMT R13, R139, 0x8880, RZ ;  /* 0x000088808b0d7816 */ /* 0x002fca00000000ff */
[----:B------:R-:W-:-:S07]  /*3730*/  IMAD R12, R13, R138, RZ ;  /* 0x0000008a0d0c7224 */ /* 0x000fce00078e02ff */
.L_x_45:
[----:B------:R-:W-:Y:S05]  /*3740*/  BSYNC B1 ;  /* 0x0000000000017941 */ /* 0x000fea0003800000 */
.L_x_44:
[----:B------:R-:W-:Y:S01]  /*3750*/  @!P0 IMAD R127, R127, R137, R12 ;  /* 0x000000897f7f8224 */ /* 0x000fe200078e020c */
[----:B------:R-:W-:Y:S04]  /*3760*/  BSSY B1, `(.L_x_46) ;  /* 0x0000006000017945 */ /* 0x000fe80003800000 */
[----:B------:R0:W-:Y:S01]  /*3770*/  @!P0 STG.E.U8 desc[UR36][R6.64+0x9], R127 ;  /* 0x0000097f06008986 */ /* 0x0001e2000c101124 */
[----:B------:R-:W-:Y:S05]  /*3780*/  @P5 BRA `(.L_x_47) ;  /* 0x00000000000c5947 */ /* 0x000fea0003800000 */
[----:B--2---:R-:W1:Y:S02]  /*3790*/  LDG.E.U8 R139, desc[UR36][R8.64+0x10] ;  /* 0x00001024088b7981 */ /* 0x004e64000c1e1100 */
[----:B-1----:R-:W-:-:S05]  /*37a0*/  PRMT R13, R139, 0x8880, RZ ;  /* 0x000088808b0d7816 */ /* 0x002fca00000000ff */
[----:B------:R-:W-:-:S07]  /*37b0*/  IMAD R12, R13, R138, RZ ;  /* 0x0000008a0d0c7224 */ /* 0x000fce00078e02ff */
.L_x_47:
[----:B------:R-:W-:Y:S05]  /*37c0*/  BSYNC B1 ;  /* 0x0000000000017941 */ /* 0x000fea0003800000 */
.L_x_46:
[----:B-1----:R-:W-:Y:S01]  /*37d0*/  @!P5 IMAD R13, R128, R137, R12 ;  /* 0x00000089800dd224 */ /* 0x002fe200078e020c */
[----:B------:R-:W-:Y:S04]  /*37e0*/  BSSY B1, `(.L_x_48) ;  /* 0x0000006000017945 */ /* 0x000fe80003800000 */
[----:B------:R1:W-:Y:S01]  /*37f0*/  @!P5 STG.E.U8 desc[UR36][R4.64+0x10], R13 ;  /* 0x0000100d0400d986 */ /* 0x0003e2000c101124 */
[----:B------:R-:W-:Y:S05]  /*3800*/  @P4 BRA `(.L_x_49) ;  /* 0x00000000000c4947 */ /* 0x000fea0003800000 */
[----:B--2---:R-:W1:Y:S02]  /*3810*/  LDG.E.U8 R139, desc[UR36][R8.64+0x11] ;  /* 0x00001124088b7981 */ /* 0x004e64000c1e1100 */
[----:B-1----:R-:W-:-:S05]  /*3820*/  PRMT R13, R139, 0x8880, RZ ;  /* 0x000088808b0d7816 */ /* 0x002fca00000000ff */
[----:B------:R-:W-:-:S07]  /*3830*/  IMAD R12, R13, R138, RZ ;  /* 0x0000008a0d0c7224 */ /* 0x000fce00078e02ff */
.L_x_49:
[----:B------:R-:W-:Y:S05]  /*3840*/  BSYNC B1 ;  /* 0x0000000000017941 */ /* 0x000fea0003800000 */
.L_x_48:
        /* <DEDUP_REMOVED lines=13> */
.L_x_51:
[----:B------:R-:W-:Y:S05]  /*3920*/  BSYNC B1 ;  /* 0x0000000000017941 */ /* 0x000fea0003800000 */
.L_x_50:
[----:B-1----:R-:W-:Y:S01]  /*3930*/  @!P3 IMAD R13, R130, R137, R12 ;  /* 0x00000089820db224 */ /* 0x002fe200078e020c */
[----:B------:R-:W-:Y:S04]  /*3940*/  BSSY B1, `(.L_x_52) ;  /* 0x0000006000017945 */ /* 0x000fe80003800000 */
[----:B------:R1:W-:Y:S01]  /*3950*/  @!P3 STG.E.U8 desc[UR36][R6.64+0x10], R13 ;  /* 0x0000100d0600b986 */ /* 0x0003e2000c101124 */
[----:B------:R-:W-:Y:S05]  /*3960*/  @P2 BRA `(.L_x_53) ;  /* 0x00000000000c2947 */ /* 0x000fea0003800000 */
[----:B--2---:R-:W1:Y:S02]  /*3970*/  LDG.E.U8 R139, desc[UR36][R10.64+0x11] ;  /* 0x000011240a8b7981 */ /* 0x004e64000c1e1100 */
[----:B-1----:R-:W-:-:S05]  /*3980*/  PRMT R13, R139, 0x8880, RZ ;  /* 0x000088808b0d7816 */ /* 0x002fca00000000ff */
[----:B------:R-:W-:-:S07]  /*3990*/  IMAD R12, R13, R138, RZ ;  /* 0x0000008a0d0c7224 */ /* 0x000fce00078e02ff */
.L_x_53:
[----:B------:R-:W-:Y:S05]  /*39a0*/  BSYNC B1 ;  /* 0x0000000000017941 */ /* 0x000fea0003800000 */
.L_x_52:
[----:B------:R-:W-:Y:S01]  /*39b0*/  @!P2 IMAD R131, R131, R137, R12 ;  /* 0x000000898383a224 */ /* 0x000fe200078e020c */
[----:B------:R-:W-:Y:S04]  /*39c0*/  BSSY B1, `(.L_x_54) ;  /* 0x0000006000017945 */ /* 0x000fe80003800000 */
[----:B------:R0:W-:Y:S01]  /*39d0*/  @!P2 STG.E.U8 desc[UR36][R6.64+0x11], R131 ;  /* 0x000011830600a986 */ /* 0x0001e2000c101124 */
[----:B------:R-:W-:Y:S05]  /*39e0*/  @P5 BRA `(.L_x_55) ;  /* 0x00000000000c5947 */ /* 0x000fea0003800000 */
[----:B--2---:R-:W1:Y:S02]  /*39f0*/  LDG.E.U8 R139, desc[UR36][R8.64+0x18] ;  /* 0x00001824088b7981 */ /* 0x004e64000c1e1100 */
[----:B-1----:R-:W-:-:S05]  /*3a00*/  PRMT R13, R139, 0x8880, RZ ;  /* 0x000088808b0d7816 */ /* 0x002fca00000000ff */
[----:B------:R-:W-:-:S07]  /*3a10*/  IMAD R12, R13, R138, RZ ;  /* 0x0000008a0d0c7224 */ /* 0x000fce00078e02ff */
.L_x_55:
[----:B------:R-:W-:Y:S05]  /*3a20*/  BSYNC B1 ;  /* 0x0000000000017941 */ /* 0x000fea0003800000 */
.L_x_54:
[----:B-1----:R-:W-:Y:S01]  /*3a30*/  @!P5 IMAD R13, R132, R137, R12 ;  /* 0x00000089840dd224 */ /* 0x002fe200078e020c */
[----:B------:R-:W-:Y:S04]  /*3a40*/  BSSY B1, `(.L_x_56) ;  /* 0x0000006000017945 */ /* 0x000fe80003800000 */
[----:B------:R1:W-:Y:S01]  /*3a50*/  @!P5 STG.E.U8 desc[UR36][R4.64+0x18], R13 ;  /* 0x0000180d0400d986 */ /* 0x0003e2000c101124 */
[----:B------:R-:W-:Y:S05]  /*3a60*/  @P4 BRA `(.L_x_57) ;  /* 0x00000000000c4947 */ /* 0x000fea0003800000 */
[----:B--2---:R-:W1:Y:S02]  /*3a70*/  LDG.E.U8 R139, desc[UR36][R8.64+0x19] ;  /* 0x00001924088b7981 */ /* 0x004e64000c1e1100 */
[----:B-1----:R-:W-:-:S05]  /*3a80*/  PRMT R13, R139, 0x8880, RZ ;  /* 0x000088808b0d7816 */ /* 0x002fca00000000ff */
[----:B------:R-:W-:-:S07]  /*3a90*/  IMAD R12, R13, R138, RZ ;  /* 0x0000008a0d0c7224 */ /* 0x000fce00078e02ff */
.L_x_57:
[----:B------:R-:W-:Y:S05]  /*3aa0*/  BSYNC B1 ;  /* 0x0000000000017941 */ /* 0x000fea0003800000 */
.L_x_56:
        /* <DEDUP_REMOVED lines=13> */
.L_x_59:
[----:B------:R-:W-:Y:S05]  /*3b80*/  BSYNC B1 ;  /* 0x0000000000017941 */ /* 0x000fea0003800000 */
.L_x_58:
[----:B-1----:R-:W-:Y:S01]  /*3b90*/  @!P1 IMAD R13, R134, R137, R12 ;  /* 0x00000089860d9224 */ /* 0x002fe200078e020c */
[----:B------:R-:W-:Y:S04]  /*3ba0*/  BSSY B1, `(.L_x_60) ;  /* 0x0000006000017945 */ /* 0x000fe80003800000 */
[----:B------:R1:W-:Y:S01]  /*3bb0*/  @!P1 STG.E.U8 desc[UR36][R6.64+0x18], R13 ;  /* 0x0000180d06009986 */ /* 0x0003e2000c101124 */
[----:B------:R-:W-:Y:S05]  /*3bc0*/  @P0 BRA `(.L_x_61) ;  /* 0x00000000000c0947 */ /* 0x000fea0003800000 */
[----:B--2---:R-:W1:Y:S02]  /*3bd0*/  LDG.E.U8 R139, desc[UR36][R10.64+0x19] ;  /* 0x000019240a8b7981 */ /* 0x004e64000c1e1100 */
[----:B-1----:R-:W-:-:S05]  /*3be0*/  PRMT R13, R139, 0x8880, RZ ;  /* 0x000088808b0d7816 */ /* 0x002fca00000000ff */
[----:B------:R-:W-:-:S07]  /*3bf0*/  IMAD R12, R13, R138, RZ ;  /* 0x0000008a0d0c7224 */ /* 0x000fce00078e02ff */
.L_x_61:
[----:B------:R-:W-:Y:S05]  /*3c00*/  BSYNC B1 ;  /* 0x0000000000017941 */ /* 0x000fea0003800000 */
.L_x_60:
[----:B------:R-:W-:Y:S01]  /*3c10*/  @!P0 IMAD R135, R135, R137, R12 ;  /* 0x0000008987878224 */ /* 0x000fe200078e020c */
[----:B------:R-:W-:Y:S04]  /*3c20*/  BSSY B1, `(.L_x_62) ;  /* 0x0000006000017945 */ /* 0x000fe80003800000 */
[----:B------:R0:W-:Y:S01]  /*3c30*/  @!P0 STG.E.U8 desc[UR36][R6.64+0x19], R135 ;  /* 0x0000198706008986 */ /* 0x0001e2000c101124 */
[----:B------:R-:W-:Y:S05]  /*3c40*/  @P5 BRA `(.L_x_63) ;  /* 0x00000000000c5947 */ /* 0x000fea0003800000 */
[----:B--2---:R-:W1:Y:S02]  /*3c50*/  LDG.E.U8 R139, desc[UR36][R8.64+0x20] ;  /* 0x00002024088b7981 */ /* 0x004e64000c1e1100 */
[----:B-1----:R-:W-:-:S05]  /*3c60*/  PRMT R13, R139, 0x8880, RZ ;  /* 0x000088808b0d7816 */ /* 0x002fca00000000ff */
[----:B------:R-:W-:-:S07]  /*3c70*/  IMAD R12, R13, R138, RZ ;  /* 0x0000008a0d0c7224 */ /* 0x000fce00078e02ff */
.L_x_63:
[----:B------:R-:W-:Y:S05]  /*3c80*/  BSYNC B1 ;  /* 0x0000000000017941 */ /* 0x000fea0003800000 */
.L_x_62:
[----:B-1----:R-:W-:Y:S01]  /*3c90*/  @!P5 IMAD R13, R104, R137, R12 ;  /* 0x00000089680dd224 */ /* 0x002fe200078e020c */
[----:B------:R-:W-:Y:S04]  /*3ca0*/  BSSY B1, `(.L_x_64) ;  /* 0x0000006000017945 */ /* 0x000fe80003800000 */
[----:B------:R1:W-:Y:S01]  /*3cb0*/  @!P5 STG.E.U8 desc[UR36][R4.64+0x20], R13 ;  /* 0x0000200d0400d986 */ /* 0x0003e2000c101124 */
[----:B------:R-:W-:Y:S05]  /*3cc0*/  @P4 BRA `(.L_x_65) ;  /* 0x00000000000c4947 */ /* 0x000fea0003800000 */
[----:B--2---:R-:W1:Y:S02]  /*3cd0*/  LDG.E.U8 R139, desc[UR36][R8.64+0x21] ;  /* 0x00002124088b7981 */ /* 0x004e64000c1e1100 */
[----:B-1----:R-:W-:-:S05]  /*3ce0*/  PRMT R13, R139, 0x8880, RZ ;  /* 0x000088808b0d7816 */ /* 0x002fca00000000ff */
[----:B------:R-:W-:-:S07]  /*3cf0*/  IMAD R12, R13, R138, RZ ;  /* 0x0000008a0d0c7224 */ /* 0x000fce00078e02ff */
.L_x_65:
[----:B------:R-:W-:Y:S05]  /*3d00*/  BSYNC B1 ;  /* 0x0000000000017941 */ /* 0x000fea0003800000 */
.L_x_64:
        /* <DEDUP_REMOVED lines=13> */
.L_x_67:
[----:B------:R-:W-:Y:S05]  /*3de0*/  BSYNC B1 ;  /* 0x0000000000017941 */ /* 0x000fea0003800000 */
.L_x_66:
[----:B-1----:R-:W-:Y:S01]  /*3df0*/  @!P3 IMAD R13, R106, R137, R12 ;  /* 0x000000896a0db224 */ /* 0x002fe200078e020c */
[----:B------:R-:W-:Y:S04]  /*3e00*/  BSSY B1, `(.L_x_68) ;  /* 0x0000006000017945 */ /* 0x000fe80003800000 */
[----:B------:R1:W-:Y:S01]  /*3e10*/  @!P3 STG.E.U8 desc[UR36][R6.64+0x20], R13 ;  /* 0x0000200d0600b986 */ /* 0x0003e2000c101124 */
[----:B------:R-:W-:Y:S05]  /*3e20*/  @P2 BRA `(.L_x_69) ;  /* 0x00000000000c2947 */ /* 0x000fea0003800000 */
[----:B--2---:R-:W1:Y:S02]  /*3e30*/  LDG.E.U8 R139, desc[UR36][R10.64+0x21] ;  /* 0x000021240a8b7981 */ /* 0x004e64000c1e1100 */
[----:B-1----:R-:W-:-:S05]  /*3e40*/  PRMT R13, R139, 0x8880, RZ ;  /* 0x000088808b0d7816 */ /* 0x002fca00000000ff */
[----:B------:R-:W-:-:S07]  /*3e50*/  IMAD R12, R13, R138, RZ ;  /* 0x0000008a0d0c7224 */ /* 0x000fce00078e02ff */
.L_x_69:
[----:B------:R-:W-:Y:S05]  /*3e60*/  BSYNC B1 ;  /* 0x0000000000017941 */ /* 0x000fea0003800000 */
.L_x_68:
[----:B------:R-:W-:Y:S01]  /*3e70*/  @!P2 IMAD R107, R107, R137, R12 ;  /* 0x000000896b6ba224 */ /* 0x000fe200078e020c */
[----:B------:R-:W-:Y:S04]  /*3e80*/  BSSY B1, `(.L_x_70) ;  /* 0x0000006000017945 */ /* 0x000fe80003800000 */
[----:B------:R0:W-:Y:S01]  /*3e90*/  @!P2 STG.E.U8 desc[UR36][R6.64+0x21], R107 ;  /* 0x0000216b0600a986 */ /* 0x0001e2000c101124 */
[----:B------:R-:W-:Y:S05]  /*3ea0*/  @P5 BRA `(.L_x_71) ;  /* 0x00000000000c5947 */ /* 0x000fea0003800000 */
[----:B--2---:R-:W1:Y:S02]  /*3eb0*/  LDG.E.U8 R139, desc[UR36][R8.64+0x28] ;  /* 0x00002824088b7981 */ /* 0x004e64000c1e1100 */
[----:B-1----:R-:W-:-:S05]  /*3ec0*/  PRMT R13, R139, 0x8880, RZ ;  /* 0x000088808b0d7816 */ /* 0x002fca00000000ff */
[----:B------:R-:W-:-:S07]  /*3ed0*/  IMAD R12, R13, R138, RZ ;  /* 0x0000008a0d0c7224 */ /* 0x000fce00078e02ff */
.L_x_71:
[----:B------:R-:W-:Y:S05]  /*3ee0*/  BSYNC B1 ;  /* 0x0000000000017941 */ /* 0x000fea0003800000 */
.L_x_70:
[----:B-1----:R-:W-:Y:S01]  /*3ef0*/  @!P5 IMAD R13, R108, R137, R12 ;  /* 0x000000896c0dd224 */ /* 0x002fe200078e020c */
[----:B------:R-:W-:Y:S04]  /*3f00*/  BSSY B1, `(.L_x_72) ;  /* 0x0000006000017945 */ /* 0x000fe80003800000 */
[----:B------:R1:W-:Y:S01]  /*3f10*/  @!P5 STG.E.U8 desc[UR36][R4.64+0x28], R13 ;  /* 0x0000280d0400d986 */ /* 0x0003e2000c101124 */
[----:B------:R-:W-:Y:S05]  /*3f20*/  @P4 BRA `(.L_x_73) ;  /* 0x00000000000c4947 */ /* 0x000fea0003800000 */
[----:B--2---:R-:W1:Y:S02]  /*3f30*/  LDG.E.U8 R139, desc[UR36][R8.64+0x29] ;  /* 0x00002924088b7981 */ /* 0x004e64000c1e1100 */
[----:B-1----:R-:W-:-:S05]  /*3f40*/  PRMT R13, R139, 0x8880, RZ ;  /* 0x000088808b0d7816 */ /* 0x002fca00000000ff */
[----:B------:R-:W-:-:S07]  /*3f50*/  IMAD R12, R13, R138, RZ ;  /* 0x0000008a0d0c7224 */ /* 0x000fce00078e02ff */
.L_x_73:
[----:B------:R-:W-:Y:S05]  /*3f60*/  BSYNC B1 ;  /* 0x0000000000017941 */ /* 0x000fea0003800000 */
.L_x_72:
        /* <DEDUP_REMOVED lines=13> */
.L_x_75:
[----:B------:R-:W-:Y:S05]  /*4040*/  BSYNC B1 ;  /* 0x0000000000017941 */ /* 0x000fea0003800000 */
.L_x_74:
[----:B-1----:R-:W-:Y:S01]  /*4050*/  @!P1 IMAD R13, R110, R137, R12 ;  /* 0x000000896e0d9224 */ /* 0x002fe200078e020c */
[----:B------:R-:W-:Y:S04]  /*4060*/  BSSY B1, `(.L_x_76) ;  /* 0x0000006000017945 */ /* 0x000fe80003800000 */
[----:B------:R1:W-:Y:S01]  /*4070*/  @!P1 STG.E.U8 desc[UR36][R6.64+0x28], R13 ;  /* 0x0000280d06009986 */ /* 0x0003e2000c101124 */
[----:B------:R-:W-:Y:S05]  /*4080*/  @P0 BRA `(.L_x_77) ;  /* 0x00000000000c0947 */ /* 0x000fea0003800000 */
[----:B--2---:R-:W1:Y:S02]  /*4090*/  LDG.E.U8 R139, desc[UR36][R10.64+0x29] ;  /* 0x000029240a8b7981 */ /* 0x004e64000c1e1100 */
[----:B-1----:R-:W-:-:S05]  /*40a0*/  PRMT R13, R139, 0x8880, RZ ;  /* 0x000088808b0d7816 */ /* 0x002fca00000000ff */
[----:B------:R-:W-:-:S07]  /*40b0*/  IMAD R12, R13, R138, RZ ;  /* 0x0000008a0d0c7224 */ /* 0x000fce00078e02ff */
.L_x_77:
[----:B------:R-:W-:Y:S05]  /*40c0*/  BSYNC B1 ;  /* 0x0000000000017941 */ /* 0x000fea0003800000 */
.L_x_76:
[----:B------:R-:W-:Y:S01]  /*40d0*/  @!P0 IMAD R111, R111, R137, R12 ;  /* 0x000000896f6f8224 */ /* 0x000fe200078e020c */
[----:B------:R-:W-:Y:S04]  /*40e0*/  BSSY B1, `(.L_x_78) ;  /* 0x0000006000017945 */ /* 0x000fe80003800000 */
[----:B------:R0:W-:Y:S01]  /*40f0*/  @!P0 STG.E.U8 desc[UR36][R6.64+0x29], R111 ;  /* 0x0000296f06008986 */ /* 0x0001e2000c101124 */
[----:B------:R-:W-:Y:S05]  /*4100*/  @P5 BRA `(.L_x_79) ;  /* 0x00000000000c5947 */ /* 0x000fea0003800000 */
[----:B--2---:R-:W1:Y:S02]  /*4110*/  LDG.E.U8 R139, desc[UR36][R8.64+0x30] ;  /* 0x00003024088b7981 */ /* 0x004e64000c1e1100 */
[----:B-1----:R-:W-:-:S05]  /*4120*/  PRMT R13, R139, 0x8880, RZ ;  /* 0x000088808b0d7816 */ /* 0x002fca00000000ff */
[----:B------:R-:W-:-:S07]  /*4130*/  IMAD R12, R13, R138, RZ ;  /* 0x0000008a0d0c7224 */ /* 0x000fce00078e02ff */
.L_x_79:
[----:B------:R-:W-:Y:S05]  /*4140*/  BSYNC B1 ;  /* 0x0000000000017941 */ /* 0x000fea0003800000 */
.L_x_78:
[----:B-1----:R-:W-:Y:S01]  /*4150*/  @!P5 IMAD R13, R112, R137, R12 ;  /* 0x00000089700dd224 */ /* 0x002fe200078e020c */
[----:B------:R-:W-:Y:S04]  /*4160*/  BSSY B1, `(.L_x_80) ;  /* 0x0000006000017945 */ /* 0x000fe80003800000 */
[----:B------:R1:W-:Y:S01]  /*4170*/  @!P5 STG.E.U8 desc[UR36][R4.64+0x30], R13 ;  /* 0x0000300d0400d986 */ /* 0x0003e2000c101124 */
[----:B------:R-:W-:Y:S05]  /*4180*/  @P4 BRA `(.L_x_81) ;  /* 0x00000000000c4947 */ /* 0x000fea0003800000 */
[----:B--2---:R-:W1:Y:S02]  /*4190*/  LDG.E.U8 R139, desc[UR36][R8.64+0x31] ;  /* 0x00003124088b7981 */ /* 0x004e64000c1e1100 */
[----:B-1----:R-:W-:-:S05]  /*41a0*/  PRMT R13, R139, 0x8880, RZ ;  /* 0x000088808b0d7816 */ /* 0x002fca00000000ff */
[----:B------:R-:W-:-:S07]  /*41b0*/  IMAD R12, R13, R138, RZ ;  /* 0x0000008a0d0c7224 */ /* 0x000fce00078e02ff */
.L_x_81:
[----:B------:R-:W-:Y:S05]  /*41c0*/  BSYNC B1 ;  /* 0x0000000000017941 */ /* 0x000fea0003800000 */
.L_x_80:
        /* <DEDUP_REMOVED lines=13> */
.L_x_83:
[----:B------:R-:W-:Y:S05]  /*42a0*/  BSYNC B1 ;  /* 0x0000000000017941 */ /* 0x000fea0003800000 */
.L_x_82:
[----:B-1----:R-:W-:Y:S01]  /*42b0*/  @!P3 IMAD R13, R114, R137, R12 ;  /* 0x00000089720db224 */ /* 0x002fe200078e020c */
[----:B------:R-:W-:Y:S04]  /*42c0*/  BSSY B1, `(.L_x_84) ;  /* 0x0000006000017945 */ /* 0x000fe80003800000 */
[----:B------:R1:W-:Y:S01]  /*42d0*/  @!P3 STG.E.U8 desc[UR36][R6.64+0x30], R13 ;  /* 0x0000300d0600b986 */ /* 0x0003e2000c101124 */
[----:B------:R-:W-:Y:S05]  /*42e0*/  @P2 BRA `(.L_x_85) ;  /* 0x00000000000c2947 */ /* 0x000fea0003800000 */
[----:B--2---:R-:W1:Y:S02]  /*42f0*/  LDG.E.U8 R139, desc[UR36][R10.64+0x31] ;  /* 0x000031240a8b7981 */ /* 0x004e64000c1e1100 */
[----:B-1----:R-:W-:-:S05]  /*4300*/  PRMT R13, R139, 0x8880, RZ ;  /* 0x000088808b0d7816 */ /* 0x002fca00000000ff */
[----:B------:R-:W-:-:S07]  /*4310*/  IMAD R12, R13, R138, RZ ;  /* 0x0000008a0d0c7224 */ /* 0x000fce00078e02ff */
.L_x_85:
[----:B------:R-:W-:Y:S05]  /*4320*/  BSYNC B1 ;  /* 0x0000000000017941 */ /* 0x000fea0003800000 */
.L_x_84:
[----:B------:R-:W-:Y:S01]  /*4330*/  @!P2 IMAD R115, R115, R137, R12 ;  /* 0x000000897373a224 */ /* 0x000fe200078e020c */
[----:B------:R-:W-:Y:S04]  /*4340*/  BSSY B1, `(.L_x_86) ;  /* 0x0000006000017945 */ /* 0x000fe80003800000 */
[----:B------:R0:W-:Y:S01]  /*4350*/  @!P2 STG.E.U8 desc[UR36][R6.64+0x31], R115 ;  /* 0x000031730600a986 */ /* 0x0001e2000c101124 */
[----:B------:R-:W-:Y:S05]  /*4360*/  @P5 BRA `(.L_x_87) ;  /* 0x00000000000c5947 */ /* 0x000fea0003800000 */
[----:B--2---:R-:W1:Y:S02]  /*4370*/  LDG.E.U8 R139, desc[UR36][R8.64+0x38] ;  /* 0x00003824088b7981 */ /* 0x004e64000c1e1100 */
[----:B-1----:R-:W-:-:S05]  /*4380*/  PRMT R13, R139, 0x8880, RZ ;  /* 0x000088808b0d7816 */ /* 0x002fca00000000ff */
[----:B------:R-:W-:-:S07]  /*4390*/  IMAD R12, R13, R138, RZ ;  /* 0x0000008a0d0c7224 */ /* 0x000fce00078e02ff */
.L_x_87:
[----:B------:R-:W-:Y:S05]  /*43a0*/  BSYNC B1 ;  /* 0x0000000000017941 */ /* 0x000fea0003800000 */
.L_x_86:
[----:B-1----:R-:W-:Y:S01]  /*43b0*/  @!P5 IMAD R13, R116, R137, R12 ;  /* 0x00000089740dd224 */ /* 0x002fe200078e020c */
[----:B------:R-:W-:Y:S04]  /*43c0*/  BSSY B1, `(.L_x_88) ;  /* 0x0000006000017945 */ /* 0x000fe80003800000 */
[----:B------:R1:W-:Y:S01]  /*43d0*/  @!P5 STG.E.U8 desc[UR36][R4.64+0x38], R13 ;  /* 0x0000380d0400d986 */ /* 0x0003e2000c101124 */
[----:B------:R-:W-:Y:S05]  /*43e0*/  @P4 BRA `(.L_x_89) ;  /* 0x00000000000c4947 */ /* 0x000fea0003800000 */
[----:B--2---:R-:W1:Y:S02]  /*43f0*/  LDG.E.U8 R139, desc[UR36][R8.64+0x39] ;  /* 0x00003924088b7981 */ /* 0x004e64000c1e1100 */
[----:B-1----:R-:W-:-:S05]  /*4400*/  PRMT R13, R139, 0x8880, RZ ;  /* 0x000088808b0d7816 */ /* 0x002fca00000000ff */
[----:B------:R-:W-:-:S07]  /*4410*/  IMAD R12, R13, R138, RZ ;  /* 0x0000008a0d0c7224 */ /* 0x000fce00078e02ff */
.L_x_89:
[----:B------:R-:W-:Y:S05]  /*4420*/  BSYNC B1 ;  /* 0x0000000000017941 */ /* 0x000fea0003800000 */
.L_x_88:
        /* <DEDUP_REMOVED lines=13> */
.L_x_91:
[----:B------:R-:W-:Y:S05]  /*4500*/  BSYNC B1 ;  /* 0x0000000000017941 */ /* 0x000fea0003800000 */
.L_x_90:
[----:B-1----:R-:W-:Y:S01]  /*4510*/  @!P1 IMAD R13, R118, R137, R12 ;  /* 0x00000089760d9224 */ /* 0x002fe200078e020c */
[----:B------:R-:W-:Y:S04]  /*4520*/  BSSY B1, `(.L_x_92) ;  /* 0x0000006000017945 */ /* 0x000fe80003800000 */
[----:B------:R1:W-:Y:S01]  /*4530*/  @!P1 STG.E.U8 desc[UR36][R6.64+0x38], R13 ;  /* 0x0000380d06009986 */ /* 0x0003e2000c101124 */
[----:B------:R-:W-:Y:S05]  /*4540*/  @P0 BRA `(.L_x_93) ;  /* 0x00000000000c0947 */ /* 0x000fea0003800000 */
[----:B--2---:R-:W1:Y:S02]  /*4550*/  LDG.E.U8 R139, desc[UR36][R10.64+0x39] ;  /* 0x000039240a8b7981 */ /* 0x004e64000c1e1100 */
[----:B-1----:R-:W-:-:S05]  /*4560*/  PRMT R13, R139, 0x8880, RZ ;  /* 0x000088808b0d7816 */ /* 0x002fca00000000ff */
[----:B------:R-:W-:-:S07]  /*4570*/  IMAD R12, R13, R138, RZ ;  /* 0x0000008a0d0c7224 */ /* 0x000fce00078e02ff */
.L_x_93:
[----:B------:R-:W-:Y:S05]  /*4580*/  BSYNC B1 ;  /* 0x0000000000017941 */ /* 0x000fea0003800000 */
.L_x_92:
[----:B------:R-:W-:Y:S01]  /*4590*/  @!P0 IMAD R119, R119, R137, R12 ;  /* 0x0000008977778224 */ /* 0x000fe200078e020c */
[----:B------:R-:W-:Y:S04]  /*45a0*/  BSSY B1, `(.L_x_94) ;  /* 0x0000006000017945 */ /* 0x000fe80003800000 */
[----:B------:R0:W-:Y:S01]  /*45b0*/  @!P0 STG.E.U8 desc[UR36][R6.64+0x39], R119 ;  /* 0x0000397706008986 */ /* 0x0001e2000c101124 */
[----:B------:R-:W-:Y:S05]  /*45c0*/  @P5 BRA `(.L_x_95) ;  /* 0x00000000000c5947 */ /* 0x000fea0003800000 */
[----:B--2---:R-:W1:Y:S02]  /*45d0*/  LDG.E.U8 R139, desc[UR36][R8.64+0x40] ;  /* 0x00004024088b7981 */ /* 0x004e64000c1e1100 */
[----:B-1----:R-:W-:-:S05]  /*45e0*/  PRMT R13, R139, 0x8880, RZ ;  /* 0x000088808b0d7816 */ /* 0x002fca00000000ff */
[----:B------:R-:W-:-:S07]  /*45f0*/  IMAD R12, R13, R138, RZ ;  /* 0x0000008a0d0c7224 */ /* 0x000fce00078e02ff */
.L_x_95:
[----:B------:R-:W-:Y:S05]  /*4600*/  BSYNC B1 ;  /* 0x0000000000017941 */ /* 0x000fea0003800000 */
.L_x_94:
[----:B-1----:R-:W-:Y:S01]  /*4610*/  @!P5 IMAD R13, R88, R137, R12 ;  /* 0x00000089580dd224 */ /* 0x002fe200078e020c */
[----:B------:R-:W-:Y:S04]  /*4620*/  BSSY B1, `(.L_x_96) ;  /* 0x0000006000017945 */ /* 0x000fe80003800000 */
[----:B------:R1:W-:Y:S01]  /*4630*/  @!P5 STG.E.U8 desc[UR36][R4.64+0x40], R13 ;  /* 0x0000400d0400d986 */ /* 0x0003e2000c101124 */
[----:B------:R-:W-:Y:S05]  /*4640*/  @P4 BRA `(.L_x_97) ;  /* 0x00000000000c4947 */ /* 0x000fea0003800000 */
[----:B--2---:R-:W1:Y:S02]  /*4650*/  LDG.E.U8 R139, desc[UR36][R8.64+0x41] ;  /* 0x00004124088b7981 */ /* 0x004e64000c1e1100 */
[----:B-1----:R-:W-:-:S05]  /*4660*/  PRMT R13, R139, 0x8880, RZ ;  /* 0x000088808b0d7816 */ /* 0x002fca00000000ff */
[----:B------:R-:W-:-:S07]  /*4670*/  IMAD R12, R13, R138, RZ ;  /* 0x0000008a0d0c7224 */ /* 0x000fce00078e02ff */
.L_x_97:
[----:B------:R-:W-:Y:S05]  /*4680*/  BSYNC B1 ;  /* 0x0000000000017941 */ /* 0x000fea0003800000 */
.L_x_96:
        /* <DEDUP_REMOVED lines=13> */
.L_x_99:
[----:B------:R-:W-:Y:S05]  /*4760*/  BSYNC B1 ;  /* 0x0000000000017941 */ /* 0x000fea0003800000 */
.L_x_98:
[----:B-1----:R-:W-:Y:S01]  /*4770*/  @!P3 IMAD R13, R90, R137, R12 ;  /* 0x000000895a0db224 */ /* 0x002fe200078e020c */
[----:B------:R-:W-:Y:S04]  /*4780*/  BSSY B1, `(.L_x_100) ;  /* 0x0000006000017945 */ /* 0x000fe80003800000 */
[----:B------:R1:W-:Y:S01]  /*4790*/  @!P3 STG.E.U8 desc[UR36][R6.64+0x40], R13 ;  /* 0x0000400d0600b986 */ /* 0x0003e2000c101124 */
[----:B------:R-:W-:Y:S05]  /*47a0*/  @P2 BRA `(.L_x_101) ;  /* 0x00000000000c2947 */ /* 0x000fea0003800000 */
[----:B--2---:R-:W1:Y:S02]  /*47b0*/  LDG.E.U8 R139, desc[UR36][R10.64+0x41] ;  /* 0x000041240a8b7981 */ /* 0x004e64000c1e1100 */
[----:B-1----:R-:W-:-:S05]  /*47c0*/  PRMT R13, R139, 0x8880, RZ ;  /* 0x000088808b0d7816 */ /* 0x002fca00000000ff */
[----:B------:R-:W-:-:S07]  /*47d0*/  IMAD R12, R13, R138, RZ ;  /* 0x0000008a0d0c7224 */ /* 0x000fce00078e02ff */
.L_x_101:
[----:B------:R-:W-:Y:S05]  /*47e0*/  BSYNC B1 ;  /* 0x0000000000017941 */ /* 0x000fea0003800000 */
.L_x_100:
[----:B------:R-:W-:Y:S01]  /*47f0*/  @!P2 IMAD R91, R91, R137, R12 ;  /* 0x000000895b5ba224 */ /* 0x000fe200078e020c */
[----:B------:R-:W-:Y:S04]  /*4800*/  BSSY B1, `(.L_x_102) ;  /* 0x0000006000017945 */ /* 0x000fe80003800000 */
[----:B------:R0:W-:Y:S01]  /*4810*/  @!P2 STG.E.U8 desc[UR36][R6.64+0x41], R91 ;  /* 0x0000415b0600a986 */ /* 0x0001e2000c101124 */
[----:B------:R-:W-:Y:S05]  /*4820*/  @P5 BRA `(.L_x_103) ;  /* 0x00000000000c5947 */ /* 0x000fea0003800000 */
[----:B--2---:R-:W1:Y:S02]  /*4830*/  LDG.E.U8 R139, desc[UR36][R8.64+0x48] ;  /* 0x00004824088b7981 */ /* 0x004e64000c1e1100 */
[----:B-1----:R-:W-:-:S05]  /*4840*/  PRMT R13, R139, 0x8880, RZ ;  /* 0x000088808b0d7816 */ /* 0x002fca00000000ff */
[----:B------:R-:W-:-:S07]  /*4850*/  IMAD R12, R13, R138, RZ ;  /* 0x0000008a0d0c7224 */ /* 0x000fce00078e02ff */
.L_x_103:
[----:B------:R-:W-:Y:S05]  /*4860*/  BSYNC B1 ;  /* 0x0000000000017941 */ /* 0x000fea0003800000 */
.L_x_102:
[----:B-1----:R-:W-:Y:S01]  /*4870*/  @!P5 IMAD R13, R92, R137, R12 ;  /* 0x000000895c0dd224 */ /* 0x002fe200078e020c */
[----:B------:R-:W-:Y:S04]  /*4880*/  BSSY B1, `(.L_x_104) ;  /* 0x0000006000017945 */ /* 0x000fe80003800000 */
[----:B------:R1:W-:Y:S01]  /*4890*/  @!P5 STG.E.U8 desc[UR36][R4.64+0x48], R13 ;  /* 0x0000480d0400d986 */ /* 0x0003e2000c101124 */
[----:B------:R-:W-:Y:S05]  /*48a0*/  @P4 BRA `(.L_x_105) ;  /* 0x00000000000c4947 */ /* 0x000fea0003800000 */
[----:B--2---:R-:W1:Y:S02]  /*48b0*/  LDG.E.U8 R139, desc[UR36][R8.64+0x49] ;  /* 0x00004924088b7981 */ /* 0x004e64000c1e1100 */
[----:B-1----:R-:W-:-:S05]  /*48c0*/  PRMT R13, R139, 0x8880, RZ ;  /* 0x000088808b0d7816 */ /* 0x002fca00000000ff */
[----:B------:R-:W-:-:S07]  /*48d0*/  IMAD R12, R13, R138, RZ ;  /* 0x0000008a0d0c7224 */ /* 0x000fce00078e02ff */
.L_x_105:
[----:B------:R-:W-:Y:S05]  /*48e0*/  BSYNC B1 ;  /* 0x0000000000017941 */ /* 0x000fea0003800000 */
.L_x_104:
        /* <DEDUP_REMOVED lines=13> */
.L_x_107:
[----:B------:R-:W-:Y:S05]  /*49c0*/  BSYNC B1 ;  /* 0x0000000000017941 */ /* 0x000fea0003800000 */
.L_x_106:
[----:B-1----:R-:W-:Y:S01]  /*49d0*/  @!P1 IMAD R13, R94, R137, R12 ;  /* 0x000000895e0d9224 */ /* 0x002fe200078e020c */
[----:B------:R-:W-:Y:S04]  /*49e0*/  BSSY B1, `(.L_x_108) ;  /* 0x0000006000017945 */ /* 0x000fe80003800000 */
[----:B------:R1:W-:Y:S01]  /*49f0*/  @!P1 STG.E.U8 desc[UR36][R6.64+0x48], R13 ;  /* 0x0000480d06009986 */ /* 0x0003e2000c101124 */
[----:B------:R-:W-:Y:S05]  /*4a00*/  @P0 BRA `(.L_x_109) ;  /* 0x00000000000c0947 */ /* 0x000fea0003800000 */
[----:B--2---:R-:W1:Y:S02]  /*4a10*/  LDG.E.U8 R139, desc[UR36][R10.64+0x49] ;  /* 0x000049240a8b7981 */ /* 0x004e64000c1e1100 */
[----:B-1----:R-:W-:-:S05]  /*4a20*/  PRMT R13, R139, 0x8880, RZ ;  /* 0x000088808b0d7816 */ /* 0x002fca00000000ff */
[----:B------:R-:W-:-:S07]  /*4a30*/  IMAD R12, R13, R138, RZ ;  /* 0x0000008a0d0c7224 */ /* 0x000fce00078e02ff */
.L_x_109:
[----:B------:R-:W-:Y:S05]  /*4a40*/  BSYNC B1 ;  /* 0x0000000000017941 */ /* 0x000fea0003800000 */
.L_x_108:
[----:B------:R-:W-:Y:S01]  /*4a50*/  @!P0 IMAD R95, R95, R137, R12 ;  /* 0x000000895f5f8224 */ /* 0x000fe200078e020c */
[----:B------:R-:W-:Y:S04]  /*4a60*/  BSSY B1, `(.L_x_110) ;  /* 0x0000006000017945 */ /* 0x000fe80003800000 */
[----:B------:R0:W-:Y:S01]  /*4a70*/  @!P0 STG.E.U8 desc[UR36][R6.64+0x49], R95 ;  /* 0x0000495f06008986 */ /* 0x0001e2000c101124 */
[----:B------:R-:W-:Y:S05]  /*4a80*/  @P5 BRA `(.L_x_111) ;  /* 0x00000000000c5947 */ /* 0x000fea0003800000 */
[----:B--2---:R-:W1:Y:S02]  /*4a90*/  LDG.E.U8 R139, desc[UR36][R8.64+0x50] ;  /* 0x00005024088b7981 */ /* 0x004e64000c1e1100 */
[----:B-1----:R-:W-:-:S05]  /*4aa0*/  PRMT R13, R139, 0x8880, RZ ;  /* 0x000088808b0d7816 */ /* 0x002fca00000000ff */
[----:B------:R-:W-:-:S07]  /*4ab0*/  IMAD R12, R13, R138, RZ ;  /* 0x0000008a0d0c7224 */ /* 0x000fce00078e02ff */
.L_x_111:
[----:B------:R-:W-:Y:S05]  /*4ac0*/  BSYNC B1 ;  /* 0x0000000000017941 */ /* 0x000fea0003800000 */
.L_x_110:
[----:B-1----:R-:W-:Y:S01]  /*4ad0*/  @!P5 IMAD R13, R96, R137, R12 ;  /* 0x00000089600dd224 */ /* 0x002fe200078e020c */
[----:B------:R-:W-:Y:S04]  /*4ae0*/  BSSY B1, `(.L_x_112) ;  /* 0x0000006000017945 */ /* 0x000fe80003800000 */
[----:B------:R1:W-:Y:S01]  /*4af0*/  @!P5 STG.E.U8 desc[UR36][R4.64+0x50], R13 ;  /* 0x0000500d0400d986 */ /* 0x0003e2000c101124 */
[----:B------:R-:W-:Y:S05]  /*4b00*/  @P4 BRA `(.L_x_113) ;  /* 0x00000000000c4947 */ /* 0x000fea0003800000 */
[----:B--2---:R-:W1:Y:S02]  /*4b10*/  LDG.E.U8 R139, desc[UR36][R8.64+0x51] ;  /* 0x00005124088b7981 */ /* 0x004e64000c1e1100 */
[----:B-1----:R-:W-:-:S05]  /*4b20*/  PRMT R13, R139, 0x8880, RZ ;  /* 0x000088808b0d7816 */ /* 0x002fca00000000ff */
[----:B------:R-:W-:-:S07]  /*4b30*/  IMAD R12, R13, R138, RZ ;  /* 0x0000008a0d0c7224 */ /* 0x000fce00078e02ff */
.L_x_113:
[----:B------:R-:W-:Y:S05]  /*4b40*/  BSYNC B1 ;  /* 0x0000000000017941 */ /* 0x000fea0003800000 */
.L_x_112:
        /* <DEDUP_REMOVED lines=13> */
.L_x_115:
[----:B------:R-:W-:Y:S05]  /*4c20*/  BSYNC B1 ;  /* 0x0000000000017941 */ /* 0x000fea0003800000 */
.L_x_114:
[----:B-1----:R-:W-:Y:S01]  /*4c30*/  @!P3 IMAD R13, R98, R137, R12 ;  /* 0x00000089620db224 */ /* 0x002fe200078e020c */
[----:B------:R-:W-:Y:S04]  /*4c40*/  BSSY B1, `(.L_x_116) ;  /* 0x0000006000017945 */ /* 0x000fe80003800000 */
[----:B------:R1:W-:Y:S01]  /*4c50*/  @!P3 STG.E.U8 desc[UR36][R6.64+0x50], R13 ;  /* 0x0000500d0600b986 */ /* 0x0003e2000c101124 */
[----:B------:R-:W-:Y:S05]  /*4c60*/  @P2 BRA `(.L_x_117) ;  /* 0x00000000000c2947 */ /* 0x000fea0003800000 */
[----:B--2---:R-:W1:Y:S02]  /*4c70*/  LDG.E.U8 R139, desc[UR36][R10.64+0x51] ;  /* 0x000051240a8b7981 */ /* 0x004e64000c1e1100 */
[----:B-1----:R-:W-:-:S05]  /*4c80*/  PRMT R13, R139, 0x8880, RZ ;  /* 0x000088808b0d7816 */ /* 0x002fca00000000ff */
[----:B------:R-:W-:-:S07]  /*4c90*/  IMAD R12, R13, R138, RZ ;  /* 0x0000008a0d0c7224 */ /* 0x000fce00078e02ff */
.L_x_117:
[----:B------:R-:W-:Y:S05]  /*4ca0*/  BSYNC B1 ;  /* 0x0000000000017941 */ /* 0x000fea0003800000 */
.L_x_116:
[----:B------:R-:W-:Y:S01]  /*4cb0*/  @!P2 IMAD R99, R99, R137, R12 ;  /* 0x000000896363a224 */ /* 0x000fe200078e020c */
[----:B------:R-:W-:Y:S04]  /*4cc0*/  BSSY B1, `(.L_x_118) ;  /* 0x0000006000017945 */ /* 0x000fe80003800000 */
[----:B------:R0:W-:Y:S01]  /*4cd0*/  @!P2 STG.E.U8 desc[UR36][R6.64+0x51], R99 ;  /* 0x000051630600a986 */ /* 0x0001e2000c101124 */
[----:B------:R-:W-:Y:S05]  /*4ce0*/  @P5 BRA `(.L_x_119) ;  /* 0x00000000000c5947 */ /* 0x000fea0003800000 */
[----:B--2---:R-:W1:Y:S02]  /*4cf0*/  LDG.E.U8 R139, desc[UR36][R8.64+0x58] ;  /* 0x00005824088b7981 */ /* 0x004e64000c1e1100 */
[----:B-1----:R-:W-:-:S05]  /*4d00*/  PRMT R13, R139, 0x8880, RZ ;  /* 0x000088808b0d7816 */ /* 0x002fca00000000ff */
[----:B------:R-:W-:-:S07]  /*4d10*/  IMAD R12, R13, R138, RZ ;  /* 0x0000008a0d0c7224 */ /* 0x000fce00078e02ff */
.L_x_119:
[----:B------:R-:W-:Y:S05]  /*4d20*/  BSYNC B1 ;  /* 0x0000000000017941 */ /* 0x000fea0003800000 */
.L_x_118:
[----:B-1----:R-:W-:Y:S01]  /*4d30*/  @!P5 IMAD R13, R100, R137, R12 ;  /* 0x00000089640dd224 */ /* 0x002fe200078e020c */
[----:B------:R-:W-:Y:S04]  /*4d40*/  BSSY B1, `(.L_x_120) ;  /* 0x0000006000017945 */ /* 0x000fe80003800000 */
[----:B------:R1:W-:Y:S01]  /*4d50*/  @!P5 STG.E.U8 desc[UR36][R4.64+0x58], R13 ;  /* 0x0000580d0400d986 */ /* 0x0003e2000c101124 */
[----:B------:R-:W-:Y:S05]  /*4d60*/  @P4 BRA `(.L_x_121) ;  /* 0x00000000000c4947 */ /* 0x000fea0003800000 */
[----:B--2---:R-:W1:Y:S02]  /*4d70*/  LDG.E.U8 R139, desc[UR36][R8.64+0x59] ;  /* 0x00005924088b7981 */ /* 0x004e64000c1e1100 */
[----:B-1----:R-:W-:-:S05]  /*4d80*/  PRMT R13, R139, 0x8880, RZ ;  /* 0x000088808b0d7816 */ /* 0x002fca00000000ff */
[----:B------:R-:W-:-:S07]  /*4d90*/  IMAD R12, R13, R138, RZ ;  /* 0x0000008a0d0c7224 */ /* 0x000fce00078e02ff */
.L_x_121:
[----:B------:R-:W-:Y:S05]  /*4da0*/  BSYNC B1 ;  /* 0x0000000000017941 */ /* 0x000fea0003800000 */
.L_x_120:
        /* <DEDUP_REMOVED lines=13> */
.L_x_123:
[----:B------:R-:W-:Y:S05]  /*4e80*/  BSYNC B1 ;  /* 0x0000000000017941 */ /* 0x000fea0003800000 */
.L_x_122:
[----:B-1----:R-:W-:Y:S01]  /*4e90*/  @!P1 IMAD R13, R102, R137, R12 ;  /* 0x00000089660d9224 */ /* 0x002fe200078e020c */
[----:B------:R-:W-:Y:S04]  /*4ea0*/  BSSY B1, `(.L_x_124) ;  /* 0x0000006000017945 */ /* 0x000fe80003800000 */
[----:B------:R1:W-:Y:S01]  /*4eb0*/  @!P1 STG.E.U8 desc[UR36][R6.64+0x58], R13 ;  /* 0x0000580d06009986 */ /* 0x0003e2000c101124 */
[----:B------:R-:W-:Y:S05]  /*4ec0*/  @P0 BRA `(.L_x_125) ;  /* 0x00000000000c0947 */ /* 0x000fea0003800000 */
[----:B--2---:R-:W1:Y:S02]  /*4ed0*/  LDG.E.U8 R139, desc[UR36][R10.64+0x59] ;  /* 0x000059240a8b7981 */ /* 0x004e64000c1e1100 */
[----:B-1----:R-:W-:-:S05]  /*4ee0*/  PRMT R13, R139, 0x8880, RZ ;  /* 0x000088808b0d7816 */ /* 0x002fca00000000ff */
[----:B------:R-:W-:-:S07]  /*4ef0*/  IMAD R12, R13, R138, RZ ;  /* 0x0000008a0d0c7224 */ /* 0x000fce00078e02ff */
.L_x_125:
[----:B------:R-:W-:Y:S05]  /*4f00*/  BSYNC B1 ;  /* 0x0000000000017941 */ /* 0x000fea0003800000 */
.L_x_124:
[----:B------:R-:W-:Y:S01]  /*4f10*/  @!P0 IMAD R103, R103, R137, R12 ;  /* 0x0000008967678224 */ /* 0x000fe200078e020c */
[----:B------:R-:W-:Y:S04]  /*4f20*/  BSSY B1, `(.L_x_126) ;  /* 0x0000006000017945 */ /* 0x000fe80003800000 */
[----:B------:R0:W-:Y:S01]  /*4f30*/  @!P0 STG.E.U8 desc[UR36][R6.64+0x59], R103 ;  /* 0x0000596706008986 */ /* 0x0001e2000c101124 */
[----:B------:R-:W-:Y:S05]  /*4f40*/  @P5 BRA `(.L_x_127) ;  /* 0x00000000000c5947 */ /* 0x000fea0003800000 */
[----:B--2---:R-:W1:Y:S02]  /*4f50*/  LDG.E.U8 R139, desc[UR36][R8.64+0x60] ;  /* 0x00006024088b7981 */ /* 0x004e64000c1e1100 */
[----:B-1----:R-:W-:-:S05]  /*4f60*/  PRMT R13, R139, 0x8880, RZ ;  /* 0x000088808b0d7816 */ /* 0x002fca00000000ff */
[----:B------:R-:W-:-:S07]  /*4f70*/  IMAD R12, R13, R138, RZ ;  /* 0x0000008a0d0c7224 */ /* 0x000fce00078e02ff */
.L_x_127:
[----:B------:R-:W-:Y:S05]  /*4f80*/  BSYNC B1 ;  /* 0x0000000000017941 */ /* 0x000fea0003800000 */
.L_x_126:
[----:B-1----:R-:W-:Y:S01]  /*4f90*/  @!P5 IMAD R13, R72, R137, R12 ;  /* 0x00000089480dd224 */ /* 0x002fe200078e020c */
[----:B------:R-:W-:Y:S04]  /*4fa0*/  BSSY B1, `(.L_x_128) ;  /* 0x0000006000017945 */ /* 0x000fe80003800000 */
[----:B------:R1:W-:Y:S01]  /*4fb0*/  @!P5 STG.E.U8 desc[UR36][R4.64+0x60], R13 ;  /* 0x0000600d0400d986 */ /* 0x0003e2000c101124 */
[----:B------:R-:W-:Y:S05]  /*4fc0*/  @P4 BRA `(.L_x_129) ;  /* 0x00000000000c4947 */ /* 0x000fea0003800000 */
[----:B--2---:R-:W1:Y:S02]  /*4fd0*/  LDG.E.U8 R139, desc[UR36][R8.64+0x61] ;  /* 0x00006124088b7981 */ /* 0x004e64000c1e1100 */
[----:B-1----:R-:W-:-:S05]  /*4fe0*/  PRMT R13, R139, 0x8880, RZ ;  /* 0x000088808b0d7816 */ /* 0x002fca00000000ff */
[----:B------:R-:W-:-:S07]  /*4ff0*/  IMAD R12, R13, R138, RZ ;  /* 0x0000008a0d0c7224 */ /* 0x000fce00078e02ff */
.L_x_129:
[----:B------:R-:W-:Y:S05]  /*5000*/  BSYNC B1 ;  /* 0x0000000000017941 */ /* 0x000fea0003800000 */
.L_x_128:
        /* <DEDUP_REMOVED lines=13> */
.L_x_131:
[----:B------:R-:W-:Y:S05]  /*50e0*/  BSYNC B1 ;  /* 0x0000000000017941 */ /* 0x000fea0003800000 */
.L_x_130:
[----:B-1----:R-:W-:Y:S01]  /*50f0*/  @!P3 IMAD R13, R74, R137, R12 ;  /* 0x000000894a0db224 */ /* 0x002fe200078e020c */
[----:B------:R-:W-:Y:S04]  /*5100*/  BSSY B1, `(.L_x_132) ;  /* 0x0000006000017945 */ /* 0x000fe80003800000 */
[----:B------:R1:W-:Y:S01]  /*5110*/  @!P3 STG.E.U8 desc[UR36][R6.64+0x60], R13 ;  /* 0x0000600d0600b986 */ /* 0x0003e2000c101124 */
[----:B------:R-:W-:Y:S05]  /*5120*/  @P2 BRA `(.L_x_133) ;  /* 0x00000000000c2947 */ /* 0x000fea0003800000 */
[----:B--2---:R-:W1:Y:S02]  /*5130*/  LDG.E.U8 R139, desc[UR36][R10.64+0x61] ;  /* 0x000061240a8b7981 */ /* 0x004e64000c1e1100 */
[----:B-1----:R-:W-:-:S05]  /*5140*/  PRMT R13, R139, 0x8880, RZ ;  /* 0x000088808b0d7816 */ /* 0x002fca00000000ff */
[----:B------:R-:W-:-:S07]  /*5150*/  IMAD R12, R13, R138, RZ ;  /* 0x0000008a0d0c7224 */ /* 0x000fce00078e02ff */
.L_x_133:
[----:B------:R-:W-:Y:S05]  /*5160*/  BSYNC B1 ;  /* 0x0000000000017941 */ /* 0x000fea0003800000 */
.L_x_132:
[----:B------:R-:W-:Y:S01]  /*5170*/  @!P2 IMAD R75, R75, R137, R12 ;  /* 0x000000894b4ba224 */ /* 0x000fe200078e020c */
[----:B------:R-:W-:Y:S04]  /*5180*/  BSSY B1, `(.L_x_134) ;  /* 0x0000006000017945 */ /* 0x000fe80003800000 */
[----:B------:R0:W-:Y:S01]  /*5190*/  @!P2 STG.E.U8 desc[UR36][R6.64+0x61], R75 ;  /* 0x0000614b0600a986 */ /* 0x0001e2000c101124 */
[----:B------:R-:W-:Y:S05]  /*51a0*/  @P5 BRA `(.L_x_135) ;  /* 0x00000000000c5947 */ /* 0x000fea0003800000 */
[----:B--2---:R-:W1:Y:S02]  /*51b0*/  LDG.E.U8 R139, desc[UR36][R8.64+0x68] ;  /* 0x00006824088b7981 */ /* 0x004e64000c1e1100 */
[----:B-1----:R-:W-:-:S05]  /*51c0*/  PRMT R13, R139, 0x8880, RZ ;  /* 0x000088808b0d7816 */ /* 0x002fca00000000ff */
[----:B------:R-:W-:-:S07]  /*51d0*/  IMAD R12, R13, R138, RZ ;  /* 0x0000008a0d0c7224 */ /* 0x000fce00078e02ff */
.L_x_135:
[----:B------:R-:W-:Y:S05]  /*51e0*/  BSYNC B1 ;  /* 0x0000000000017941 */ /* 0x000fea0003800000 */
.L_x_134:
[----:B-1----:R-:W-:Y:S01]  /*51f0*/  @!P5 IMAD R13, R76, R137, R12 ;  /* 0x000000894c0dd224 */ /* 0x002fe200078e020c */
[----:B------:R-:W-:Y:S04]  /*5200*/  BSSY B1, `(.L_x_136) ;  /* 0x0000006000017945 */ /* 0x000fe80003800000 */
[----:B------:R1:W-:Y:S01]  /*5210*/  @!P5 STG.E.U8 desc[UR36][R4.64+0x68], R13 ;  /* 0x0000680d0400d986 */ /* 0x0003e2000c101124 */
[----:B------:R-:W-:Y:S05]  /*5220*/  @P4 BRA `(.L_x_137) ;  /* 0x00000000000c4947 */ /* 0x000fea0003800000 */
[----:B--2---:R-:W1:Y:S02]  /*5230*/  LDG.E.U8 R139, desc[UR36][R8.64+0x69] ;  /* 0x00006924088b7981 */ /* 0x004e64000c1e1100 */
[----:B-1----:R-:W-:-:S05]  /*5240*/  PRMT R13, R139, 0x8880, RZ ;  /* 0x000088808b0d7816 */ /* 0x002fca00000000ff */
[----:B------:R-:W-:-:S07]  /*5250*/  IMAD R12, R13, R138, RZ ;  /* 0x0000008a0d0c7224 */ /* 0x000fce00078e02ff */
.L_x_137:
[----:B------:R-:W-:Y:S05]  /*5260*/  BSYNC B1 ;  /* 0x0000000000017941 */ /* 0x000fea0003800000 */
.L_x_136:
        /* <DEDUP_REMOVED lines=13> */
.L_x_139:
[----:B------:R-:W-:Y:S05]  /*5340*/  BSYNC B1 ;  /* 0x0000000000017941 */ /* 0x000fea0003800000 */
.L_x_138:
[----:B-1----:R-:W-:Y:S01]  /*5350*/  @!P1 IMAD R13, R78, R137, R12 ;  /* 0x000000894e0d9224 */ /* 0x002fe200078e020c */
[----:B------:R-:W-:Y:S04]  /*5360*/  BSSY B1, `(.L_x_140) ;  /* 0x0000006000017945 */ /* 0x000fe80003800000 */
[----:B------:R1:W-:Y:S01]  /*5370*/  @!P1 STG.E.U8 desc[UR36][R6.64+0x68], R13 ;  /* 0x0000680d06009986 */ /* 0x0003e2000c101124 */
[----:B------:R-:W-:Y:S05]  /*5380*/  @P0 BRA `(.L_x_141) ;  /* 0x00000000000c0947 */ /* 0x000fea0003800000 */
[----:B--2---:R-:W1:Y:S02]  /*5390*/  LDG.E.U8 R139, desc[UR36][R10.64+0x69] ;  /* 0x000069240a8b7981 */ /* 0x004e64000c1e1100 */
[----:B-1----:R-:W-:-:S05]  /*53a0*/  PRMT R13, R139, 0x8880, RZ ;  /* 0x000088808b0d7816 */ /* 0x002fca00000000ff */
[----:B------:R-:W-:-:S07]  /*53b0*/  IMAD R12, R13, R138, RZ ;  /* 0x0000008a0d0c7224 */ /* 0x000fce00078e02ff */
.L_x_141:
[----:B------:R-:W-:Y:S05]  /*53c0*/  BSYNC B1 ;  /* 0x0000000000017941 */ /* 0x000fea0003800000 */
.L_x_140:
[----:B------:R-:W-:Y:S01]  /*53d0*/  @!P0 IMAD R79, R79, R137, R12 ;  /* 0x000000894f4f8224 */ /* 0x000fe200078e020c */
[----:B------:R-:W-:Y:S04]  /*53e0*/  BSSY B1, `(.L_x_142) ;  /* 0x0000006000017945 */ /* 0x000fe80003800000 */
[----:B------:R0:W-:Y:S01]  /*53f0*/  @!P0 STG.E.U8 desc[UR36][R6.64+0x69], R79 ;  /* 0x0000694f06008986 */ /* 0x0001e2000c101124 */
[----:B------:R-:W-:Y:S05]  /*5400*/  @P5 BRA `(.L_x_143) ;  /* 0x00000000000c5947 */ /* 0x000fea0003800000 */
[----:B--2---:R-:W1:Y:S02]  /*5410*/  LDG.E.U8 R139, desc[UR36][R8.64+0x70] ;  /* 0x00007024088b7981 */ /* 0x004e64000c1e1100 */
[----:B-1----:R-:W-:-:S05]  /*5420*/  PRMT R13, R139, 0x8880, RZ ;  /* 0x000088808b0d7816 */ /* 0x002fca00000000ff */
[----:B------:R-:W-:-:S07]  /*5430*/  IMAD R12, R13, R138, RZ ;  /* 0x0000008a0d0c7224 */ /* 0x000fce00078e02ff */
.L_x_143:
[----:B------:R-:W-:Y:S05]  /*5440*/  BSYNC B1 ;  /* 0x0000000000017941 */ /* 0x000fea0003800000 */
.L_x_142:
[----:B-1----:R-:W-:Y:S01]  /*5450*/  @!P5 IMAD R13, R80, R137, R12 ;  /* 0x00000089500dd224 */ /* 0x002fe200078e020c */
[----:B------:R-:W-:Y:S04]  /*5460*/  BSSY B1, `(.L_x_144) ;  /* 0x0000006000017945 */ /* 0x000fe80003800000 */
[----:B------:R1:W-:Y:S01]  /*5470*/  @!P5 STG.E.U8 desc[UR36][R4.64+0x70], R13 ;  /* 0x0000700d0400d986 */ /* 0x0003e2000c101124 */
[----:B------:R-:W-:Y:S05]  /*5480*/  @P4 BRA `(.L_x_145) ;  /* 0x00000000000c4947 */ /* 0x000fea0003800000 */
[----:B--2---:R-:W1:Y:S02]  /*5490*/  LDG.E.U8 R139, desc[UR36][R8.64+0x71] ;  /* 0x00007124088b7981 */ /* 0x004e64000c1e1100 */
[----:B-1----:R-:W-:-:S05]  /*54a0*/  PRMT R13, R139, 0x8880, RZ ;  /* 0x000088808b0d7816 */ /* 0x002fca00000000ff */
[----:B------:R-:W-:-:S07]  /*54b0*/  IMAD R12, R13, R138, RZ ;  /* 0x0000008a0d0c7224 */ /* 0x000fce00078e02ff */
.L_x_145:
[----:B------:R-:W-:Y:S05]  /*54c0*/  BSYNC B1 ;  /* 0x0000000000017941 */ /* 0x000fea0003800000 */
.L_x_144:
        /* <DEDUP_REMOVED lines=13> */
.L_x_147:
[----:B------:R-:W-:Y:S05]  /*55a0*/  BSYNC B1 ;  /* 0x0000000000017941 */ /* 0x000fea0003800000 */
.L_x_146:
[----:B-1----:R-:W-:Y:S01]  /*55b0*/  @!P3 IMAD R13, R82, R137, R12 ;  /* 0x00000089520db224 */ /* 0x002fe200078e020c */
[----:B------:R-:W-:Y:S04]  /*55c0*/  BSSY B1, `(.L_x_148) ;  /* 0x0000006000017945 */ /* 0x000fe80003800000 */
[----:B------:R1:W-:Y:S01]  /*55d0*/  @!P3 STG.E.U8 desc[UR36][R6.64+0x70], R13 ;  /* 0x0000700d0600b986 */ /* 0x0003e2000c101124 */
[----:B------:R-:W-:Y:S05]  /*55e0*/  @P2 BRA `(.L_x_149) ;  /* 0x00000000000c2947 */ /* 0x000fea0003800000 */
[----:B--2---:R-:W1:Y:S02]  /*55f0*/  LDG.E.U8 R139, desc[UR36][R10.64+0x71] ;  /* 0x000071240a8b7981 */ /* 0x004e64000c1e1100 */
[----:B-1----:R-:W-:-:S05]  /*5600*/  PRMT R13, R139, 0x8880, RZ ;  /* 0x000088808b0d7816 */ /* 0x002fca00000000ff */
[----:B------:R-:W-:-:S07]  /*5610*/  IMAD R12, R13, R138, RZ ;  /* 0x0000008a0d0c7224 */ /* 0x000fce00078e02ff */
.L_x_149:
[----:B------:R-:W-:Y:S05]  /*5620*/  BSYNC B1 ;  /* 0x0000000000017941 */ /* 0x000fea0003800000 */
.L_x_148:
[----:B------:R-:W-:Y:S01]  /*5630*/  @!P2 IMAD R83, R83, R137, R12 ;  /* 0x000000895353a224 */ /* 0x000fe200078e020c */
[----:B------:R-:W-:Y:S04]  /*5640*/  BSSY B1, `(.L_x_150) ;  /* 0x0000006000017945 */ /* 0x000fe80003800000 */
[----:B------:R0:W-:Y:S01]  /*5650*/  @!P2 STG.E.U8 desc[UR36][R6.64+0x71], R83 ;  /* 0x000071530600a986 */ /* 0x0001e2000c101124 */
[----:B------:R-:W-:Y:S05]  /*5660*/  @P5 BRA `(.L_x_151) ;  /* 0x00000000000c5947 */ /* 0x000fea0003800000 */
[----:B--2---:R-:W1:Y:S02]  /*5670*/  LDG.E.U8 R139, desc[UR36][R8.64+0x78] ;  /* 0x00007824088b7981 */ /* 0x004e64000c1e1100 */
[----:B-1----:R-:W-:-:S05]  /*5680*/  PRMT R13, R139, 0x8880, RZ ;  /* 0x000088808b0d7816 */ /* 0x002fca00000000ff */
[----:B------:R-:W-:-:S07]  /*5690*/  IMAD R12, R13, R138, RZ ;  /* 0x0000008a0d0c7224 */ /* 0x000fce00078e02ff */
.L_x_151:
[----:B------:R-:W-:Y:S05]  /*56a0*/  BSYNC B1 ;  /* 0x0000000000017941 */ /* 0x000fea0003800000 */
.L_x_150:
[----:B-1----:R-:W-:Y:S01]  /*56b0*/  @!P5 IMAD R13, R84, R137, R12 ;  /* 0x00000089540dd224 */ /* 0x002fe200078e020c */
[----:B------:R-:W-:Y:S04]  /*56c0*/  BSSY B1, `(.L_x_152) ;  /* 0x0000006000017945 */ /* 0x000fe80003800000 */
[----:B------:R1:W-:Y:S01]  /*56d0*/  @!P5 STG.E.U8 desc[UR36][R4.64+0x78], R13 ;  /* 0x0000780d0400d986 */ /* 0x0003e2000c101124 */
[----:B------:R-:W-:Y:S05]  /*56e0*/  @P4 BRA `(.L_x_153) ;  /* 0x00000000000c4947 */ /* 0x000fea0003800000 */
[----:B--2---:R-:W1:Y:S02]  /*56f0*/  LDG.E.U8 R139, desc[UR36][R8.64+0x79] ;  /* 0x00007924088b7981 */ /* 0x004e64000c1e1100 */
[----:B-1----:R-:W-:-:S05]  /*5700*/  PRMT R13, R139, 0x8880, RZ ;  /* 0x000088808b0d7816 */ /* 0x002fca00000000ff */
[----:B------:R-:W-:-:S07]  /*5710*/  IMAD R12, R13, R138, RZ ;  /* 0x0000008a0d0c7224 */ /* 0x000fce00078e02ff */
.L_x_153:
[----:B------:R-:W-:Y:S05]  /*5720*/  BSYNC B1 ;  /* 0x0000000000017941 */ /* 0x000fea0003800000 */
.L_x_152:
        /* <DEDUP_REMOVED lines=13> */
.L_x_155:
[----:B------:R-:W-:Y:S05]  /*5800*/  BSYNC B1 ;  /* 0x0000000000017941 */ /* 0x000fea0003800000 */
.L_x_154:
[----:B-1----:R-:W-:Y:S01]  /*5810*/  @!P1 IMAD R13, R86, R137, R12 ;  /* 0x00000089560d9224 */ /* 0x002fe200078e020c */
[----:B------:R-:W-:Y:S04]  /*5820*/  BSSY B1, `(.L_x_156) ;  /* 0x0000006000017945 */ /* 0x000fe80003800000 */
[----:B------:R1:W-:Y:S01]  /*5830*/  @!P1 STG.E.U8 desc[UR36][R6.64+0x78], R13 ;  /* 0x0000780d06009986 */ /* 0x0003e2000c101124 */
[----:B------:R-:W-:Y:S05]  /*5840*/  @P0 BRA `(.L_x_157) ;  /* 0x00000000000c0947 */ /* 0x000fea0003800000 */
[----:B--2---:R-:W1:Y:S02]  /*5850*/  LDG.E.U8 R139, desc[UR36][R10.64+0x79] ;  /* 0x000079240a8b7981 */ /* 0x004e64000c1e1100 */
[----:B-1----:R-:W-:-:S05]  /*5860*/  PRMT R13, R139, 0x8880, RZ ;  /* 0x000088808b0d7816 */ /* 0x002fca00000000ff */
[----:B------:R-:W-:-:S07]  /*5870*/  IMAD R12, R13, R138, RZ ;  /* 0x0000008a0d0c7224 */ /* 0x000fce00078e02ff */
.L_x_157:
[----:B------:R-:W-:Y:S05]  /*5880*/  BSYNC B1 ;  /* 0x0000000000017941 */ /* 0x000fea0003800000 */
.L_x_156:
[----:B------:R-:W-:Y:S01]  /*5890*/  @!P0 IMAD R87, R87, R137, R12 ;  /* 0x0000008957578224 */ /* 0x000fe200078e020c */
[----:B------:R-:W-:Y:S04]  /*58a0*/  BSSY B1, `(.L_x_158) ;  /* 0x0000006000017945 */ /* 0x000fe80003800000 */
[----:B------:R0:W-:Y:S01]  /*58b0*/  @!P0 STG.E.U8 desc[UR36][R6.64+0x79], R87 ;  /* 0x0000795706008986 */ /* 0x0001e2000c101124 */
[----:B------:R-:W-:Y:S05]  /*58c0*/  @P5 BRA `(.L_x_159) ;  /* 0x00000000000c5947 */ /* 0x000fea0003800000 */
[----:B--2---:R-:W1:Y:S02]  /*58d0*/  LDG.E.U8 R139, desc[UR36][R8.64+0x80] ;  /* 0x00008024088b7981 */ /* 0x004e64000c1e1100 */
[----:B-1----:R-:W-:-:S05]  /*58e0*/  PRMT R13, R139, 0x8880, RZ ;  /* 0x000088808b0d7816 */ /* 0x002fca00000000ff */
[----:B------:R-:W-:-:S07]  /*58f0*/  IMAD R12, R13, R138, RZ ;  /* 0x0000008a0d0c7224 */ /* 0x000fce00078e02ff */
.L_x_159:
[----:B------:R-:W-:Y:S05]  /*5900*/  BSYNC B1 ;  /* 0x0000000000017941 */ /* 0x000fea0003800000 */
.L_x_158:
[----:B-1----:R-:W-:Y:S01]  /*5910*/  @!P5 IMAD R13, R56, R137, R12 ;  /* 0x00000089380dd224 */ /* 0x002fe200078e020c */
[----:B------:R-:W-:Y:S04]  /*5920*/  BSSY B1, `(.L_x_160) ;  /* 0x0000006000017945 */ /* 0x000fe80003800000 */
[----:B------:R1:W-:Y:S01]  /*5930*/  @!P5 STG.E.U8 desc[UR36][R4.64+0x80], R13 ;  /* 0x0000800d0400d986 */ /* 0x0003e2000c101124 */
[----:B------:R-:W-:Y:S05]  /*5940*/  @P4 BRA `(.L_x_161) ;  /* 0x00000000000c4947 */ /* 0x000fea0003800000 */
[----:B--2---:R-:W1:Y:S02]  /*5950*/  LDG.E.U8 R139, desc[UR36][R8.64+0x81] ;  /* 0x00008124088b7981 */ /* 0x004e64000c1e1100 */
[----:B-1----:R-:W-:-:S05]  /*5960*/  PRMT R13, R139, 0x8880, RZ ;  /* 0x000088808b0d7816 */ /* 0x002fca00000000ff */
[----:B------:R-:W-:-:S07]  /*5970*/  IMAD R12, R13, R138, RZ ;  /* 0x0000008a0d0c7224 */ /* 0x000fce00078e02ff */
.L_x_161:
[----:B------:R-:W-:Y:S05]  /*5980*/  BSYNC B1 ;  /* 0x0000000000017941 */ /* 0x000fea0003800000 */
.L_x_160:
        /* <DEDUP_REMOVED lines=13> */
.L_x_163:
[----:B------:R-:W-:Y:S05]  /*5a60*/  BSYNC B1 ;  /* 0x0000000000017941 */ /* 0x000fea0003800000 */
.L_x_162:
[----:B-1----:R-:W-:Y:S01]  /*5a70*/  @!P3 IMAD R13, R58, R137, R12 ;  /* 0x000000893a0db224 */ /* 0x002fe200078e020c */
[----:B------:R-:W-:Y:S04]  /*5a80*/  BSSY B1, `(.L_x_164) ;  /* 0x0000006000017945 */ /* 0x000fe80003800000 */
[----:B------:R1:W-:Y:S01]  /*5a90*/  @!P3 STG.E.U8 desc[UR36][R6.64+0x80], R13 ;  /* 0x0000800d0600b986 */ /* 0x0003e2000c101124 */
[----:B------:R-:W-:Y:S05]  /*5aa0*/  @P2 BRA `(.L_x_165) ;  /* 0x00000000000c2947 */ /* 0x000fea0003800000 */
[----:B--2---:R-:W1:Y:S02]  /*5ab0*/  LDG.E.U8 R139, desc[UR36][R10.64+0x81] ;  /* 0x000081240a8b7981 */ /* 0x004e64000c1e1100 */
[----:B-1----:R-:W-:-:S05]  /*5ac0*/  PRMT R13, R139, 0x8880, RZ ;  /* 0x000088808b0d7816 */ /* 0x002fca00000000ff */
[----:B------:R-:W-:-:S07]  /*5ad0*/  IMAD R12, R13, R138, RZ ;  /* 0x0000008a0d0c7224 */ /* 0x000fce00078e02ff */
.L_x_165:
[----:B------:R-:W-:Y:S05]  /*5ae0*/  BSYNC B1 ;  /* 0x0000000000017941 */ /* 0x000fea0003800000 */
.L_x_164:
[----:B------:R-:W-:Y:S01]  /*5af0*/  @!P2 IMAD R59, R59, R137, R12 ;  /* 0x000000893b3ba224 */ /* 0x000fe200078e020c */
[----:B------:R-:W-:Y:S04]  /*5b00*/  BSSY B1, `(.L_x_166) ;  /* 0x0000006000017945 */ /* 0x000fe80003800000 */
[----:B------:R0:W-:Y:S01]  /*5b10*/  @!P2 STG.E.U8 desc[UR36][R6.64+0x81], R59 ;  /* 0x0000813b0600a986 */ /* 0x0001e2000c101124 */
[----:B------:R-:W-:Y:S05]  /*5b20*/  @P5 BRA `(.L_x_167) ;  /* 0x00000000000c5947 */ /* 0x000fea0003800000 */
[----:B--2---:R-:W1:Y:S02]  /*5b30*/  LDG.E.U8 R139, desc[UR36][R8.64+0x88] ;  /* 0x00008824088b7981 */ /* 0x004e64000c1e1100 */
[----:B-1----:R-:W-:-:S05]  /*5b40*/  PRMT R13, R139, 0x8880, RZ ;  /* 0x000088808b0d7816 */ /* 0x002fca00000000ff */
[----:B------:R-:W-:-:S07]  /*5b50*/  IMAD R12, R13, R138, RZ ;  /* 0x0000008a0d0c7224 */ /* 0x000fce00078e02ff */
.L_x_167:
[----:B------:R-:W-:Y:S05]  /*5b60*/  BSYNC B1 ;  /* 0x0000000000017941 */ /* 0x000fea0003800000 */
.L_x_166:
[----:B-1----:R-:W-:Y:S01]  /*5b70*/  @!P5 IMAD R13, R60, R137, R12 ;  /* 0x000000893c0dd224 */ /* 0x002fe200078e020c */
[----:B------:R-:W-:Y:S04]  /*5b80*/  BSSY B1, `(.L_x_168) ;  /* 0x0000006000017945 */ /* 0x000fe80003800000 */
[----:B------:R1:W-:Y:S01]  /*5b90*/  @!P5 STG.E.U8 desc[UR36][R4.64+0x88], R13 ;  /* 0x0000880d0400d986 */ /* 0x0003e2000c101124 */
[----:B------:R-:W-:Y:S05]  /*5ba0*/  @P4 BRA `(.L_x_169) ;  /* 0x00000000000c4947 */ /* 0x000fea0003800000 */
[----:B--2---:R-:W1:Y:S02]  /*5bb0*/  LDG.E.U8 R139, desc[UR36][R8.64+0x89] ;  /* 0x00008924088b7981 */ /* 0x004e64000c1e1100 */
[----:B-1----:R-:W-:-:S05]  /*5bc0*/  PRMT R13, R139, 0x8880, RZ ;  /* 0x000088808b0d7816 */ /* 0x002fca00000000ff */
[----:B------:R-:W-:-:S07]  /*5bd0*/  IMAD R12, R13, R138, RZ ;  /* 0x0000008a0d0c7224 */ /* 0x000fce00078e02ff */
.L_x_169:
[----:B------:R-:W-:Y:S05]  /*5be0*/  BSYNC B1 ;  /* 0x0000000000017941 */ /* 0x000fea0003800000 */
.L_x_168:
        /* <DEDUP_REMOVED lines=13> */
.L_x_171:
[----:B------:R-:W-:Y:S05]  /*5cc0*/  BSYNC B1 ;  /* 0x0000000000017941 */ /* 0x000fea0003800000 */
.L_x_170:
[----:B-1----:R-:W-:Y:S01]  /*5cd0*/  @!P1 IMAD R13, R62, R137, R12 ;  /* 0x000000893e0d9224 */ /* 0x002fe200078e020c */
[----:B------:R-:W-:Y:S04]  /*5ce0*/  BSSY B1, `(.L_x_172) ;  /* 0x0000006000017945 */ /* 0x000fe80003800000 */
[----:B------:R1:W-:Y:S01]  /*5cf0*/  @!P1 STG.E.U8 desc[UR36][R6.64+0x88], R13 ;  /* 0x0000880d06009986 */ /* 0x0003e2000c101124 */
[----:B------:R-:W-:Y:S05]  /*5d00*/  @P0 BRA `(.L_x_173) ;  /* 0x00000000000c0947 */ /* 0x000fea0003800000 */
[----:B--2---:R-:W1:Y:S02]  /*5d10*/  LDG.E.U8 R139, desc[UR36][R10.64+0x89] ;  /* 0x000089240a8b7981 */ /* 0x004e64000c1e1100 */
[----:B-1----:R-:W-:-:S05]  /*5d20*/  PRMT R13, R139, 0x8880, RZ ;  /* 0x000088808b0d7816 */ /* 0x002fca00000000ff */
[----:B------:R-:W-:-:S07]  /*5d30*/  IMAD R12, R13, R138, RZ ;  /* 0x0000008a0d0c7224 */ /* 0x000fce00078e02ff */
.L_x_173:
[----:B------:R-:W-:Y:S05]  /*5d40*/  BSYNC B1 ;  /* 0x0000000000017941 */ /* 0x000fea0003800000 */
.L_x_172:
[----:B------:R-:W-:Y:S01]  /*5d50*/  @!P0 IMAD R63, R63, R137, R12 ;  /* 0x000000893f3f8224 */ /* 0x000fe200078e020c */
[----:B------:R-:W-:Y:S04]  /*5d60*/  BSSY B1, `(.L_x_174) ;  /* 0x0000006000017945 */ /* 0x000fe80003800000 */
[----:B------:R0:W-:Y:S01]  /*5d70*/  @!P0 STG.E.U8 desc[UR36][R6.64+0x89], R63 ;  /* 0x0000893f06008986 */ /* 0x0001e2000c101124 */
[----:B------:R-:W-:Y:S05]  /*5d80*/  @P5 BRA `(.L_x_175) ;  /* 0x00000000000c5947 */ /* 0x000fea0003800000 */
[----:B--2---:R-:W1:Y:S02]  /*5d90*/  LDG.E.U8 R139, desc[UR36][R8.64+0x90] ;  /* 0x00009024088b7981 */ /* 0x004e64000c1e1100 */
[----:B-1----:R-:W-:-:S05]  /*5da0*/  PRMT R13, R139, 0x8880, RZ ;  /* 0x000088808b0d7816 */ /* 0x002fca00000000ff */
[----:B------:R-:W-:-:S07]  /*5db0*/  IMAD R12, R13, R138, RZ ;  /* 0x0000008a0d0c7224 */ /* 0x000fce00078e02ff */
.L_x_175:
[----:B------:R-:W-:Y:S05]  /*5dc0*/  BSYNC B1 ;  /* 0x0000000000017941 */ /* 0x000fea0003800000 */
.L_x_174:
[----:B-1----:R-:W-:Y:S01]  /*5dd0*/  @!P5 IMAD R13, R64, R137, R12 ;  /* 0x00000089400dd224 */ /* 0x002fe200078e020c */
[----:B------:R-:W-:Y:S04]  /*5de0*/  BSSY B1, `(.L_x_176) ;  /* 0x0000006000017945 */ /* 0x000fe80003800000 */
[----:B------:R1:W-:Y:S01]  /*5df0*/  @!P5 STG.E.U8 desc[UR36][R4.64+0x90], R13 ;  /* 0x0000900d0400d986 */ /* 0x0003e2000c101124 */
[----:B------:R-:W-:Y:S05]  /*5e00*/  @P4 BRA `(.L_x_177) ;  /* 0x00000000000c4947 */ /* 0x000fea0003800000 */
[----:B--2---:R-:W1:Y:S02]  /*5e10*/  LDG.E.U8 R139, desc[UR36][R8.64+0x91] ;  /* 0x00009124088b7981 */ /* 0x004e64000c1e1100 */
[----:B-1----:R-:W-:-:S05]  /*5e20*/  PRMT R13, R139, 0x8880, RZ ;  /* 0x000088808b0d7816 */ /* 0x002fca00000000ff */
[----:B------:R-:W-:-:S07]  /*5e30*/  IMAD R12, R13, R138, RZ ;  /* 0x0000008a0d0c7224 */ /* 0x000fce00078e02ff */
.L_x_177:
[----:B------:R-:W-:Y:S05]  /*5e40*/  BSYNC B1 ;  /* 0x0000000000017941 */ /* 0x000fea0003800000 */
.L_x_176:
        /* <DEDUP_REMOVED lines=13> */
.L_x_179:
[----:B------:R-:W-:Y:S05]  /*5f20*/  BSYNC B1 ;  /* 0x0000000000017941 */ /* 0x000fea0003800000 */
.L_x_178:
[----:B-1----:R-:W-:Y:S01]  /*5f30*/  @!P3 IMAD R13, R66, R137, R12 ;  /* 0x00000089420db224 */ /* 0x002fe200078e020c */
[----:B------:R-:W-:Y:S04]  /*5f40*/  BSSY B1, `(.L_x_180) ;  /* 0x0000006000017945 */ /* 0x000fe80003800000 */
[----:B------:R1:W-:Y:S01]  /*5f50*/  @!P3 STG.E.U8 desc[UR36][R6.64+0x90], R13 ;  /* 0x0000900d0600b986 */ /* 0x0003e2000c101124 */
[----:B------:R-:W-:Y:S05]  /*5f60*/  @P2 BRA `(.L_x_181) ;  /* 0x00000000000c2947 */ /* 0x000fea0003800000 */
[----:B--2---:R-:W1:Y:S02]  /*5f70*/  LDG.E.U8 R139, desc[UR36][R10.64+0x91] ;  /* 0x000091240a8b7981 */ /* 0x004e64000c1e1100 */
[----:B-1----:R-:W-:-:S05]  /*5f80*/  PRMT R13, R139, 0x8880, RZ ;  /* 0x000088808b0d7816 */ /* 0x002fca00000000ff */
[----:B------:R-:W-:-:S07]  /*5f90*/  IMAD R12, R13, R138, RZ ;  /* 0x0000008a0d0c7224 */ /* 0x000fce00078e02ff */
.L_x_181:
[----:B------:R-:W-:Y:S05]  /*5fa0*/  BSYNC B1 ;  /* 0x0000000000017941 */ /* 0x000fea0003800000 */
.L_x_180:
[----:B------:R-:W-:Y:S01]  /*5fb0*/  @!P2 IMAD R67, R67, R137, R12 ;  /* 0x000000894343a224 */ /* 0x000fe200078e020c */
[----:B------:R-:W-:Y:S04]  /*5fc0*/  BSSY B1, `(.L_x_182) ;  /* 0x0000006000017945 */ /* 0x000fe80003800000 */
[----:B------:R0:W-:Y:S01]  /*5fd0*/  @!P2 STG.E.U8 desc[UR36][R6.64+0x91], R67 ;  /* 0x000091430600a986 */ /* 0x0001e2000c101124 */
[----:B------:R-:W-:Y:S05]  /*5fe0*/  @P5 BRA `(.L_x_183) ;  /* 0x00000000000c5947 */ /* 0x000fea0003800000 */
[----:B--2---:R-:W1:Y:S02]  /*5ff0*/  LDG.E.U8 R139, desc[UR36][R8.64+0x98] ;  /* 0x00009824088b7981 */ /* 0x004e64000c1e1100 */
[----:B-1----:R-:W-:-:S05]  /*6000*/  PRMT R13, R139, 0x8880, RZ ;  /* 0x000088808b0d7816 */ /* 0x002fca00000000ff */
[----:B------:R-:W-:-:S07]  /*6010*/  IMAD R12, R13, R138, RZ ;  /* 0x0000008a0d0c7224 */ /* 0x000fce00078e02ff */
.L_x_183:
[----:B------:R-:W-:Y:S05]  /*6020*/  BSYNC B1 ;  /* 0x0000000000017941 */ /* 0x000fea0003800000 */
.L_x_182:
[----:B-1----:R-:W-:Y:S01]  /*6030*/  @!P5 IMAD R13, R68, R137, R12 ;  /* 0x00000089440dd224 */ /* 0x002fe200078e020c */
[----:B------:R-:W-:Y:S04]  /*6040*/  BSSY B1, `(.L_x_184) ;  /* 0x0000006000017945 */ /* 0x000fe80003800000 */
[----:B------:R1:W-:Y:S01]  /*6050*/  @!P5 STG.E.U8 desc[UR36][R4.64+0x98], R13 ;  /* 0x0000980d0400d986 */ /* 0x0003e2000c101124 */
[----:B------:R-:W-:Y:S05]  /*6060*/  @P4 BRA `(.L_x_185) ;  /* 0x00000000000c4947 */ /* 0x000fea0003800000 */
[----:B--2---:R-:W1:Y:S02]  /*6070*/  LDG.E.U8 R139, desc[UR36][R8.64+0x99] ;  /* 0x00009924088b7981 */ /* 0x004e64000c1e1100 */
[----:B-1----:R-:W-:-:S05]  /*6080*/  PRMT R13, R139, 0x8880, RZ ;  /* 0x000088808b0d7816 */ /* 0x002fca00000000ff */
[----:B------:R-:W-:-:S07]  /*6090*/  IMAD R12, R13, R138, RZ ;  /* 0x0000008a0d0c7224 */ /* 0x000fce00078e02ff */
.L_x_185:
[----:B------:R-:W-:Y:S05]  /*60a0*/  BSYNC B1 ;  /* 0x0000000000017941 */ /* 0x000fea0003800000 */
.L_x_184:
        /* <DEDUP_REMOVED lines=13> */
.L_x_187:
[----:B------:R-:W-:Y:S05]  /*6180*/  BSYNC B1 ;  /* 0x0000000000017941 */ /* 0x000fea0003800000 */
.L_x_186:
[----:B-1----:R-:W-:Y:S01]  /*6190*/  @!P1 IMAD R13, R70, R137, R12 ;  /* 0x00000089460d9224 */ /* 0x002fe200078e020c */
[----:B------:R-:W-:Y:S04]  /*61a0*/  BSSY B1, `(.L_x_188) ;  /* 0x0000006000017945 */ /* 0x000fe80003800000 */
[----:B------:R1:W-:Y:S01]  /*61b0*/  @!P1 STG.E.U8 desc[UR36][R6.64+0x98], R13 ;  /* 0x0000980d06009986 */ /* 0x0003e2000c101124 */
[----:B------:R-:W-:Y:S05]  /*61c0*/  @P0 BRA `(.L_x_189) ;  /* 0x00000000000c0947 */ /* 0x000fea0003800000 */
[----:B--2---:R-:W1:Y:S02]  /*61d0*/  LDG.E.U8 R139, desc[UR36][R10.64+0x99] ;  /* 0x000099240a8b7981 */ /* 0x004e64000c1e1100 */
[----:B-1----:R-:W-:-:S05]  /*61e0*/  PRMT R13, R139, 0x8880, RZ ;  /* 0x000088808b0d7816 */ /* 0x002fca00000000ff */
[----:B------:R-:W-:-:S07]  /*61f0*/  IMAD R12, R13, R138, RZ ;  /* 0x0000008a0d0c7224 */ /* 0x000fce00078e02ff */
.L_x_189:
[----:B------:R-:W-:Y:S05]  /*6200*/  BSYNC B1 ;  /* 0x0000000000017941 */ /* 0x000fea0003800000 */
.L_x_188:
[----:B------:R-:W-:Y:S01]  /*6210*/  @!P0 IMAD R71, R71, R137, R12 ;  /* 0x0000008947478224 */ /* 0x000fe200078e020c */
[----:B------:R-:W-:Y:S04]  /*6220*/  BSSY B1, `(.L_x_190) ;  /* 0x0000006000017945 */ /* 0x000fe80003800000 */
[----:B------:R0:W-:Y:S01]  /*6230*/  @!P0 STG.E.U8 desc[UR36][R6.64+0x99], R71 ;  /* 0x0000994706008986 */ /* 0x0001e2000c101124 */
[----:B------:R-:W-:Y:S05]  /*6240*/  @P5 BRA `(.L_x_191) ;  /* 0x00000000000c5947 */ /* 0x000fea0003800000 */
[----:B--2---:R-:W1:Y:S02]  /*6250*/  LDG.E.U8 R139, desc[UR36][R8.64+0xa0] ;  /* 0x0000a024088b7981 */ /* 0x004e64000c1e1100 */
[----:B-1----:R-:W-:-:S05]  /*6260*/  PRMT R13, R139, 0x8880, RZ ;  /* 0x000088808b0d7816 */ /* 0x002fca00000000ff */
[----:B------:R-:W-:-:S07]  /*6270*/  IMAD R12, R13, R138, RZ ;  /* 0x0000008a0d0c7224 */ /* 0x000fce00078e02ff */
.L_x_191:
[----:B------:R-:W-:Y:S05]  /*6280*/  BSYNC B1 ;  /* 0x0000000000017941 */ /* 0x000fea0003800000 */
.L_x_190:
[----:B-1----:R-:W-:Y:S01]  /*6290*/  @!P5 IMAD R13, R40, R137, R12 ;  /* 0x00000089280dd224 */ /* 0x002fe200078e020c */
[----:B------:R-:W-:Y:S04]  /*62a0*/  BSSY B1, `(.L_x_192) ;  /* 0x0000006000017945 */ /* 0x000fe80003800000 */
[----:B------:R1:W-:Y:S01]  /*62b0*/  @!P5 STG.E.U8 desc[UR36][R4.64+0xa0], R13 ;  /* 0x0000a00d0400d986 */ /* 0x0003e2000c101124 */
[----:B------:R-:W-:Y:S05]  /*62c0*/  @P4 BRA `(.L_x_193) ;  /* 0x00000000000c4947 */ /* 0x000fea0003800000 */
[----:B--2---:R-:W1:Y:S02]  /*62d0*/  LDG.E.U8 R139, desc[UR36][R8.64+0xa1] ;  /* 0x0000a124088b7981 */ /* 0x004e64000c1e1100 */
[----:B-1----:R-:W-:-:S05]  /*62e0*/  PRMT R13, R139, 0x8880, RZ ;  /* 0x000088808b0d7816 */ /* 0x002fca00000000ff */
[----:B------:R-:W-:-:S07]  /*62f0*/  IMAD R12, R13, R138, RZ ;  /* 0x0000008a0d0c7224 */ /* 0x000fce00078e02ff */
.L_x_193:
[----:B------:R-:W-:Y:S05]  /*6300*/  BSYNC B1 ;  /* 0x0000000000017941 */ /* 0x000fea0003800000 */
.L_x_192:
        /* <DEDUP_REMOVED lines=13> */
.L_x_195:
[----:B------:R-:W-:Y:S05]  /*63e0*/  BSYNC B1 ;  /* 0x0000000000017941 */ /* 0x000fea0003800000 */
.L_x_194:
[----:B-1----:R-:W-:Y:S01]  /*63f0*/  @!P3 IMAD R13, R42, R137, R12 ;  /* 0x000000892a0db224 */ /* 0x002fe200078e020c */
[----:B------:R-:W-:Y:S04]  /*6400*/  BSSY B1, `(.L_x_196) ;  /* 0x0000006000017945 */ /* 0x000fe80003800000 */
[----:B------:R1:W-:Y:S01]  /*6410*/  @!P3 STG.E.U8 desc[UR36][R6.64+0xa0], R13 ;  /* 0x0000a00d0600b986 */ /* 0x0003e2000c101124 */
[----:B------:R-:W-:Y:S05]  /*6420*/  @P2 BRA `(.L_x_197) ;  /* 0x00000000000c2947 */ /* 0x000fea0003800000 */
[----:B--2---:R-:W1:Y:S02]  /*6430*/  LDG.E.U8 R139, desc[UR36][R10.64+0xa1] ;  /* 0x0000a1240a8b7981 */ /* 0x004e64000c1e1100 */
[----:B-1----:R-:W-:-:S05]  /*6440*/  PRMT R13, R139, 0x8880, RZ ;  /* 0x000088808b0d7816 */ /* 0x002fca00000000ff */
[----:B------:R-:W-:-:S07]  /*6450*/  IMAD R12, R13, R138, RZ ;  /* 0x0000008a0d0c7224 */ /* 0x000fce00078e02ff */
.L_x_197:
[----:B------:R-:W-:Y:S05]  /*6460*/  BSYNC B1 ;  /* 0x0000000000017941 */ /* 0x000fea0003800000 */
.L_x_196:
[----:B------:R-:W-:Y:S01]  /*6470*/  @!P2 IMAD R43, R43, R137, R12 ;  /* 0x000000892b2ba224 */ /* 0x000fe200078e020c */
[----:B------:R-:W-:Y:S04]  /*6480*/  BSSY B1, `(.L_x_198) ;  /* 0x0000006000017945 */ /* 0x000fe80003800000 */
[----:B------:R0:W-:Y:S01]  /*6490*/  @!P2 STG.E.U8 desc[UR36][R6.64+0xa1], R43 ;  /* 0x0000a12b0600a986 */ /* 0x0001e2000c101124 */
[----:B------:R-:W-:Y:S05]  /*64a0*/  @P5 BRA `(.L_x_199) ;  /* 0x00000000000c5947 */ /* 0x000fea0003800000 */
[----:B--2---:R-:W1:Y:S02]  /*64b0*/  LDG.E.U8 R139, desc[UR36][R8.64+0xa8] ;  /* 0x0000a824088b7981 */ /* 0x004e64000c1e1100 */
[----:B-1----:R-:W-:-:S05]  /*64c0*/  PRMT R13, R139, 0x8880, RZ ;  /* 0x000088808b0d7816 */ /* 0x002fca00000000ff */
[----:B------:R-:W-:-:S07]  /*64d0*/  IMAD R12, R13, R138, RZ ;  /* 0x0000008a0d0c7224 */ /* 0x000fce00078e02ff */
.L_x_199:
[----:B------:R-:W-:Y:S05]  /*64e0*/  BSYNC B1 ;  /* 0x0000000000017941 */ /* 0x000fea0003800000 */
.L_x_198:
[----:B-1----:R-:W-:Y:S01]  /*64f0*/  @!P5 IMAD R13, R44, R137, R12 ;  /* 0x000000892c0dd224 */ /* 0x002fe200078e020c */
[----:B------:R-:W-:Y:S04]  /*6500*/  BSSY B1, `(.L_x_200) ;  /* 0x0000006000017945 */ /* 0x000fe80003800000 */
[----:B------:R1:W-:Y:S01]  /*6510*/  @!P5 STG.E.U8 desc[UR36][R4.64+0xa8], R13 ;  /* 0x0000a80d0400d986 */ /* 0x0003e2000c101124 */
[----:B------:R-:W-:Y:S05]  /*6520*/  @P4 BRA `(.L_x_201) ;  /* 0x00000000000c4947 */ /* 0x000fea0003800000 */
[----:B--2---:R-:W1:Y:S02]  /*6530*/  LDG.E.U8 R139, desc[UR36][R8.64+0xa9] ;  /* 0x0000a924088b7981 */ /* 0x004e64000c1e1100 */
[----:B-1----:R-:W-:-:S05]  /*6540*/  PRMT R13, R139, 0x8880, RZ ;  /* 0x000088808b0d7816 */ /* 0x002fca00000000ff */
[----:B------:R-:W-:-:S07]  /*6550*/  IMAD R12, R13, R138, RZ ;  /* 0x0000008a0d0c7224 */ /* 0x000fce00078e02ff */
.L_x_201:
[----:B------:R-:W-:Y:S05]  /*6560*/  BSYNC B1 ;  /* 0x0000000000017941 */ /* 0x000fea0003800000 */
.L_x_200:
        /* <DEDUP_REMOVED lines=13> */
.L_x_203:
[----:B------:R-:W-:Y:S05]  /*6640*/  BSYNC B1 ;  /* 0x0000000000017941 */ /* 0x000fea0003800000 */
.L_x_202:
[----:B-1----:R-:W-:Y:S01]  /*6650*/  @!P1 IMAD R13, R46, R137, R12 ;  /* 0x000000892e0d9224 */ /* 0x002fe200078e020c */
[----:B------:R-:W-:Y:S04]  /*6660*/  BSSY B1, `(.L_x_204) ;  /* 0x0000006000017945 */ /* 0x000fe80003800000 */
[----:B------:R1:W-:Y:S01]  /*6670*/  @!P1 STG.E.U8 desc[UR36][R6.64+0xa8], R13 ;  /* 0x0000a80d06009986 */ /* 0x0003e2000c101124 */
[----:B------:R-:W-:Y:S05]  /*6680*/  @P0 BRA `(.L_x_205) ;  /* 0x00000000000c0947 */ /* 0x000fea0003800000 */
[----:B--2---:R-:W1:Y:S02]  /*6690*/  LDG.E.U8 R139, desc[UR36][R10.64+0xa9] ;  /* 0x0000a9240a8b7981 */ /* 0x004e64000c1e1100 */
[----:B-1----:R-:W-:-:S05]  /*66a0*/  PRMT R13, R139, 0x8880, RZ ;  /* 0x000088808b0d7816 */ /* 0x002fca00000000ff */
[----:B------:R-:W-:-:S07]  /*66b0*/  IMAD R12, R13, R138, RZ ;  /* 0x0000008a0d0c7224 */ /* 0x000fce00078e02ff */
.L_x_205:
[----:B------:R-:W-:Y:S05]  /*66c0*/  BSYNC B1 ;  /* 0x0000000000017941 */ /* 0x000fea0003800000 */
.L_x_204:
[----:B------:R-:W-:Y:S01]  /*66d0*/  @!P0 IMAD R47, R47, R137, R12 ;  /* 0x000000892f2f8224 */ /* 0x000fe200078e020c */
[----:B------:R-:W-:Y:S04]  /*66e0*/  BSSY B1, `(.L_x_206) ;  /* 0x0000006000017945 */ /* 0x000fe80003800000 */
[----:B------:R0:W-:Y:S01]  /*66f0*/  @!P0 STG.E.U8 desc[UR36][R6.64+0xa9], R47 ;  /* 0x0000a92f06008986 */ /* 0x0001e2000c101124 */
[----:B------:R-:W-:Y:S05]  /*6700*/  @P5 BRA `(.L_x_207) ;  /* 0x00000000000c5947 */ /* 0x000fea0003800000 */
[----:B--2---:R-:W1:Y:S02]  /*6710*/  LDG.E.U8 R139, desc[UR36][R8.64+0xb0] ;  /* 0x0000b024088b7981 */ /* 0x004e64000c1e1100 */
[----:B-1----:R-:W-:-:S05]  /*6720*/  PRMT R13, R139, 0x8880, RZ ;  /* 0x000088808b0d7816 */ /* 0x002fca00000000ff */
[----:B------:R-:W-:-:S07]  /*6730*/  IMAD R12, R13, R138, RZ ;  /* 0x0000008a0d0c7224 */ /* 0x000fce00078e02ff */
.L_x_207:
[----:B------:R-:W-:Y:S05]  /*6740*/  BSYNC B1 ;  /* 0x0000000000017941 */ /* 0x000fea0003800000 */
.L_x_206:
[----:B-1----:R-:W-:Y:S01]  /*6750*/  @!P5 IMAD R13, R48, R137, R12 ;  /* 0x00000089300dd224 */ /* 0x002fe200078e020c */
[----:B------:R-:W-:Y:S04]  /*6760*/  BSSY B1, `(.L_x_208) ;  /* 0x0000006000017945 */ /* 0x000fe80003800000 */
[----:B------:R1:W-:Y:S01]  /*6770*/  @!P5 STG.E.U8 desc[UR36][R4.64+0xb0], R13 ;  /* 0x0000b00d0400d986 */ /* 0x0003e2000c101124 */
[----:B------:R-:W-:Y:S05]  /*6780*/  @P4 BRA `(.L_x_209) ;  /* 0x00000000000c4947 */ /* 0x000fea0003800000 */
[----:B--2---:R-:W1:Y:S02]  /*6790*/  LDG.E.U8 R139, desc[UR36][R8.64+0xb1] ;  /* 0x0000b124088b7981 */ /* 0x004e64000c1e1100 */
[----:B-1----:R-:W-:-:S05]  /*67a0*/  PRMT R13, R139, 0x8880, RZ ;  /* 0x000088808b0d7816 */ /* 0x002fca00000000ff */
[----:B------:R-:W-:-:S07]  /*67b0*/  IMAD R12, R13, R138, RZ ;  /* 0x0000008a0d0c7224 */ /* 0x000fce00078e02ff */
.L_x_209:
[----:B------:R-:W-:Y:S05]  /*67c0*/  BSYNC B1 ;  /* 0x0000000000017941 */ /* 0x000fea0003800000 */
.L_x_208:
        /* <DEDUP_REMOVED lines=13> */
.L_x_211:
[----:B------:R-:W-:Y:S05]  /*68a0*/  BSYNC B1 ;  /* 0x0000000000017941 */ /* 0x000fea0003800000 */
.L_x_210:
[----:B-1----:R-:W-:Y:S01]  /*68b0*/  @!P3 IMAD R13, R50, R137, R12 ;  /* 0x00000089320db224 */ /* 0x002fe200078e020c */
[----:B------:R-:W-:Y:S04]  /*68c0*/  BSSY B1, `(.L_x_212) ;  /* 0x0000006000017945 */ /* 0x000fe80003800000 */
[----:B------:R1:W-:Y:S01]  /*68d0*/  @!P3 STG.E.U8 desc[UR36][R6.64+0xb0], R13 ;  /* 0x0000b00d0600b986 */ /* 0x0003e2000c101124 */
[----:B------:R-:W-:Y:S05]  /*68e0*/  @P2 BRA `(.L_x_213) ;  /* 0x00000000000c2947 */ /* 0x000fea0003800000 */
[----:B--2---:R-:W1:Y:S02]  /*68f0*/  LDG.E.U8 R139, desc[UR36][R10.64+0xb1] ;  /* 0x0000b1240a8b7981 */ /* 0x004e64000c1e1100 */
[----:B-1----:R-:W-:-:S05]  /*6900*/  PRMT R13, R139, 0x8880, RZ ;  /* 0x000088808b0d7816 */ /* 0x002fca00000000ff */
[----:B------:R-:W-:-:S07]  /*6910*/  IMAD R12, R13, R138, RZ ;  /* 0x0000008a0d0c7224 */ /* 0x000fce00078e02ff */
.L_x_213:
[----:B------:R-:W-:Y:S05]  /*6920*/  BSYNC B1 ;  /* 0x0000000000017941 */ /* 0x000fea0003800000 */
.L_x_212:
[----:B------:R-:W-:Y:S01]  /*6930*/  @!P2 IMAD R51, R51, R137, R12 ;  /* 0x000000893333a224 */ /* 0x000fe200078e020c */
[----:B------:R-:W-:Y:S04]  /*6940*/  BSSY B1, `(.L_x_214) ;  /* 0x0000006000017945 */ /* 0x000fe80003800000 */
[----:B------:R0:W-:Y:S01]  /*6950*/  @!P2 STG.E.U8 desc[UR36][R6.64+0xb1], R51 ;  /* 0x0000b1330600a986 */ /* 0x0001e2000c101124 */
[----:B------:R-:W-:Y:S05]  /*6960*/  @P5 BRA `(.L_x_215) ;  /* 0x00000000000c5947 */ /* 0x000fea0003800000 */
[----:B--2---:R-:W1:Y:S02]  /*6970*/  LDG.E.U8 R139, desc[UR36][R8.64+0xb8] ;  /* 0x0000b824088b7981 */ /* 0x004e64000c1e1100 */
[----:B-1----:R-:W-:-:S05]  /*6980*/  PRMT R13, R139, 0x8880, RZ ;  /* 0x000088808b0d7816 */ /* 0x002fca00000000ff */
[----:B------:R-:W-:-:S07]  /*6990*/  IMAD R12, R13, R138, RZ ;  /* 0x0000008a0d0c7224 */ /* 0x000fce00078e02ff */
.L_x_215:
[----:B------:R-:W-:Y:S05]  /*69a0*/  BSYNC B1 ;  /* 0x0000000000017941 */ /* 0x000fea0003800000 */
.L_x_214:
[----:B-1----:R-:W-:Y:S01]  /*69b0*/  @!P5 IMAD R13, R52, R137, R12 ;  /* 0x00000089340dd224 */ /* 0x002fe200078e020c */
[----:B------:R-:W-:Y:S04]  /*69c0*/  BSSY B1, `(.L_x_216) ;  /* 0x0000006000017945 */ /* 0x000fe80003800000 */
[----:B------:R1:W-:Y:S01]  /*69d0*/  @!P5 STG.E.U8 desc[UR36][R4.64+0xb8], R13 ;  /* 0x0000b80d0400d986 */ /* 0x0003e2000c101124 */
[----:B------:R-:W-:Y:S05]  /*69e0*/  @P4 BRA `(.L_x_217) ;  /* 0x00000000000c4947 */ /* 0x000fea0003800000 */
[----:B--2---:R-:W1:Y:S02]  /*69f0*/  LDG.E.U8 R139, desc[UR36][R8.64+0xb9] ;  /* 0x0000b924088b7981 */ /* 0x004e64000c1e1100 */
[----:B-1----:R-:W-:-:S05]  /*6a00*/  PRMT R13, R139, 0x8880, RZ ;  /* 0x000088808b0d7816 */ /* 0x002fca00000000ff */
[----:B------:R-:W-:-:S07]  /*6a10*/  IMAD R12, R13, R138, RZ ;  /* 0x0000008a0d0c7224 */ /* 0x000fce00078e02ff */
.L_x_217:
[----:B------:R-:W-:Y:S05]  /*6a20*/  BSYNC B1 ;  /* 0x0000000000017941 */ /* 0x000fea0003800000 */
.L_x_216:
        /* <DEDUP_REMOVED lines=13> */
.L_x_219:
[----:B------:R-:W-:Y:S05]  /*6b00*/  BSYNC B1 ;  /* 0x0000000000017941 */ /* 0x000fea0003800000 */
.L_x_218:
[----:B-1----:R-:W-:Y:S01]  /*6b10*/  @!P1 IMAD R13, R54, R137, R12 ;  /* 0x00000089360d9224 */ /* 0x002fe200078e020c */
[----:B------:R-:W-:Y:S04]  /*6b20*/  BSSY B1, `(.L_x_220) ;  /* 0x0000006000017945 */ /* 0x000fe80003800000 */
[----:B------:R1:W-:Y:S01]  /*6b30*/  @!P1 STG.E.U8 desc[UR36][R6.64+0xb8], R13 ;  /* 0x0000b80d06009986 */ /* 0x0003e2000c101124 */
[----:B------:R-:W-:Y:S05]  /*6b40*/  @P4 BRA `(.L_x_221) ;  /* 0x00000000000c4947 */ /* 0x000fea0003800000 */
[----:B--2---:R-:W1:Y:S02]  /*6b50*/  LDG.E.U8 R139, desc[UR36][R10.64+0xb9] ;  /* 0x0000b9240a8b7981 */ /* 0x004e64000c1e1100 */
[----:B-1----:R-:W-:-:S05]  /*6b60*/  PRMT R13, R139, 0x8880, RZ ;  /* 0x000088808b0d7816 */ /* 0x002fca00000000ff */
[----:B------:R-:W-:-:S07]  /*6b70*/  IMAD R12, R13, R138, RZ ;  /* 0x0000008a0d0c7224 */ /* 0x000fce00078e02ff */
.L_x_221:
[----:B------:R-:W-:Y:S05]  /*6b80*/  BSYNC B1 ;  /* 0x0000000000017941 */ /* 0x000fea0003800000 */
.L_x_220:
[----:B------:R-:W-:Y:S01]  /*6b90*/  @!P4 IMAD R55, R55, R137, R12 ;  /* 0x000000893737c224 */ /* 0x000fe200078e020c */
[----:B------:R-:W-:Y:S04]  /*6ba0*/  BSSY B1, `(.L_x_222) ;  /* 0x0000006000017945 */ /* 0x000fe80003800000 */
[----:B------:R0:W-:Y:S01]  /*6bb0*/  @!P4 STG.E.U8 desc[UR36][R6.64+0xb9], R55 ;  /* 0x0000b9370600c986 */ /* 0x0001e2000c101124 */
[----:B------:R-:W-:Y:S05]  /*6bc0*/  @P5 BRA `(.L_x_223) ;  /* 0x00000000000c5947 */ /* 0x000fea0003800000 */
[----:B--2---:R-:W1:Y:S02]  /*6bd0*/  LDG.E.U8 R139, desc[UR36][R8.64+0xc0] ;  /* 0x0000c024088b7981 */ /* 0x004e64000c1e1100 */
[----:B-1----:R-:W-:-:S05]  /*6be0*/  PRMT R13, R139, 0x8880, RZ ;  /* 0x000088808b0d7816 */ /* 0x002fca00000000ff */
[----:B------:R-:W-:-:S07]  /*6bf0*/  IMAD R12, R13, R138, RZ ;  /* 0x0000008a0d0c7224 */ /* 0x000fce00078e02ff */
.L_x_223:
[----:B------:R-:W-:Y:S05]  /*6c00*/  BSYNC B1 ;  /* 0x0000000000017941 */ /* 0x000fea0003800000 */
.L_x_222:
[----:B-1----:R-:W-:Y:S01]  /*6c10*/  @!P5 IMAD R13, R24, R137, R12 ;  /* 0x00000089180dd224 */ /* 0x002fe200078e020c */
[----:B------:R-:W-:Y:S04]  /*6c20*/  BSSY B1, `(.L_x_224) ;  /* 0x0000006000017945 */ /* 0x000fe80003800000 */
[----:B------:R1:W-:Y:S01]  /*6c30*/  @!P5 STG.E.U8 desc[UR36][R4.64+0xc0], R13 ;  /* 0x0000c00d0400d986 */ /* 0x0003e2000c101124 */
[----:B------:R-:W-:Y:S05]  /*6c40*/  @P0 BRA `(.L_x_225) ;  /* 0x00000000000c0947 */ /* 0x000fea0003800000 */
[----:B--2---:R-:W1:Y:S02]  /*6c50*/  LDG.E.U8 R139, desc[UR36][R8.64+0xc1] ;  /* 0x0000c124088b7981 */ /* 0x004e64000c1e1100 */
[----:B-1----:R-:W-:-:S05]  /*6c60*/  PRMT R13, R139, 0x8880, RZ ;  /* 0x000088808b0d7816 */ /* 0x002fca00000000ff */
[----:B------:R-:W-:-:S07]  /*6c70*/  IMAD R12, R13, R138, RZ ;  /* 0x0000008a0d0c7224 */ /* 0x000fce00078e02ff */
.L_x_225:
[----:B------:R-:W-:Y:S05]  /*6c80*/  BSYNC B1 ;  /* 0x0000000000017941 */ /* 0x000fea0003800000 */
.L_x_224:
        /* <DEDUP_REMOVED lines=13> */
.L_x_227:
[----:B------:R-:W-:Y:S05]  /*6d60*/  BSYNC B1 ;  /* 0x0000000000017941 */ /* 0x000fea0003800000 */
.L_x_226:
[----:B-1----:R-:W-:Y:S01]  /*6d70*/  @!P3 IMAD R13, R26, R137, R12 ;  /* 0x000000891a0db224 */ /* 0x002fe200078e020c */
[----:B------:R-:W-:Y:S04]  /*6d80*/  BSSY B1, `(.L_x_228) ;  /* 0x0000006000017945 */ /* 0x000fe80003800000 */
[----:B------:R1:W-:Y:S01]  /*6d90*/  @!P3 STG.E.U8 desc[UR36][R6.64+0xc0], R13 ;  /* 0x0000c00d0600b986 */ /* 0x0003e2000c101124 */
[----:B------:R-:W-:Y:S05]  /*6da0*/  @P2 BRA `(.L_x_229) ;  /* 0x00000000000c2947 */ /* 0x000fea0003800000 */
[----:B--2---:R-:W1:Y:S02]  /*6db0*/  LDG.E.U8 R139, desc[UR36][R10.64+0xc1] ;  /* 0x0000c1240a8b7981 */ /* 0x004e64000c1e1100 */
[----:B-1----:R-:W-:-:S05]  /*6dc0*/  PRMT R13, R139, 0x8880, RZ ;  /* 0x000088808b0d7816 */ /* 0x002fca00000000ff */
[----:B------:R-:W-:-:S07]  /*6dd0*/  IMAD R12, R13, R138, RZ ;  /* 0x0000008a0d0c7224 */ /* 0x000fce00078e02ff */
.L_x_229:
[----:B------:R-:W-:Y:S05]  /*6de0*/  BSYNC B1 ;  /* 0x0000000000017941 */ /* 0x000fea0003800000 */
.L_x_228:
[----:B------:R-:W-:Y:S01]  /*6df0*/  @!P2 IMAD R27, R27, R137, R12 ;  /* 0x000000891b1ba224 */ /* 0x000fe200078e020c */
[----:B------:R-:W-:Y:S04]  /*6e00*/  BSSY B1, `(.L_x_230) ;  /* 0x0000006000017945 */ /* 0x000fe80003800000 */
[----:B------:R0:W-:Y:S01]  /*6e10*/  @!P2 STG.E.U8 desc[UR36][R6.64+0xc1], R27 ;  /* 0x0000c11b0600a986 */ /* 0x0001e2000c101124 */
[----:B------:R-:W-:Y:S05]  /*6e20*/  @P0 BRA `(.L_x_231) ;  /* 0x00000000000c0947 */ /* 0x000fea0003800000 */
[----:B--2---:R-:W1:Y:S02]  /*6e30*/  LDG.E.U8 R139, desc[UR36][R8.64+0xc8] ;  /* 0x0000c824088b7981 */ /* 0x004e64000c1e1100 */
[----:B-1----:R-:W-:-:S05]  /*6e40*/  PRMT R13, R139, 0x8880, RZ ;  /* 0x000088808b0d7816 */ /* 0x002fca00000000ff */
[----:B------:R-:W-:-:S07]  /*6e50*/  IMAD R12, R13, R138, RZ ;  /* 0x0000008a0d0c7224 */ /* 0x000fce00078e02ff */
.L_x_231:
[----:B------:R-:W-:Y:S05]  /*6e60*/  BSYNC B1 ;  /* 0x0000000000017941 */ /* 0x000fea0003800000 */
.L_x_230:
[----:B-1----:R-:W-:Y:S01]  /*6e70*/  @!P0 IMAD R13, R28, R137, R12 ;  /* 0x000000891c0d8224 */ /* 0x002fe200078e020c */
[----:B------:R-:W-:Y:S04]  /*6e80*/  BSSY B1, `(.L_x_232) ;  /* 0x0000006000017945 */ /* 0x000fe80003800000 */
[----:B------:R1:W-:Y:S01]  /*6e90*/  @!P0 STG.E.U8 desc[UR36][R4.64+0xc8], R13 ;  /* 0x0000c80d04008986 */ /* 0x0003e2000c101124 */
[----:B------:R-:W-:Y:S05]  /*6ea0*/  @P5 BRA `(.L_x_233) ;  /* 0x00000000000c5947 */ /* 0x000fea0003800000 */
[----:B--2---:R-:W1:Y:S02]  /*6eb0*/  LDG.E.U8 R139, desc[UR36][R8.64+0xc9] ;  /* 0x0000c924088b7981 */ /* 0x004e64000c1e1100 */
[----:B-1----:R-:W-:-:S05]  /*6ec0*/  PRMT R13, R139, 0x8880, RZ ;  /* 0x000088808b0d7816 */ /* 0x002fca00000000ff */
[----:B------:R-:W-:-:S07]  /*6ed0*/  IMAD R12, R13, R138, RZ ;  /* 0x0000008a0d0c7224 */ /* 0x000fce00078e02ff */
.L_x_233:
[----:B------:R-:W-:Y:S05]  /*6ee0*/  BSYNC B1 ;  /* 0x0000000000017941 */ /* 0x000fea0003800000 */
.L_x_232:
        /* <DEDUP_REMOVED lines=13> */
.L_x_235:
[----:B------:R-:W-:Y:S05]  /*6fc0*/  BSYNC B1 ;  /* 0x0000000000017941 */ /* 0x000fea0003800000 */
.L_x_234:
[----:B-1----:R-:W-:Y:S01]  /*6fd0*/  @!P4 IMAD R13, R30, R137, R12 ;  /* 0x000000891e0dc224 */ /* 0x002fe200078e020c */
[----:B------:R-:W-:Y:S04]  /*6fe0*/  BSSY B1, `(.L_x_236) ;  /* 0x0000006000017945 */ /* 0x000fe80003800000 */
[----:B------:R1:W-:Y:S01]  /*6ff0*/  @!P4 STG.E.U8 desc[UR36][R6.64+0xc8], R13 ;  /* 0x0000c80d0600c986 */ /* 0x0003e2000c101124 */
[----:B------:R-:W-:Y:S05]  /*7000*/  @P1 BRA `(.L_x_237) ;  /* 0x00000000000c1947 */ /* 0x000fea0003800000 */
[----:B--2---:R-:W1:Y:S02]  /*7010*/  LDG.E.U8 R139, desc[UR36][R10.64+0xc9] ;  /* 0x0000c9240a8b7981 */ /* 0x004e64000c1e1100 */
[----:B-1----:R-:W-:-:S05]  /*7020*/  PRMT R13, R139, 0x8880, RZ ;  /* 0x000088808b0d7816 */ /* 0x002fca00000000ff */
[----:B------:R-:W-:-:S07]  /*7030*/  IMAD R12, R13, R138, RZ ;  /* 0x0000008a0d0c7224 */ /* 0x000fce00078e02ff */
.L_x_237:
[----:B------:R-:W-:Y:S05]  /*7040*/  BSYNC B1 ;  /* 0x0000000000017941 */ /* 0x000fea0003800000 */
.L_x_236:
[----:B------:R-:W-:Y:S01]  /*7050*/  @!P1 IMAD R31, R31, R137, R12 ;  /* 0x000000891f1f9224 */ /* 0x000fe200078e020c */
[----:B------:R-:W-:Y:S04]  /*7060*/  BSSY B1, `(.L_x_238) ;  /* 0x0000006000017945 */ /* 0x000fe80003800000 */
[----:B------:R0:W-:Y:S01]  /*7070*/  @!P1 STG.E.U8 desc[UR36][R6.64+0xc9], R31 ;  /* 0x0000c91f06009986 */ /* 0x0001e2000c101124 */
[----:B------:R-:W-:Y:S05]  /*7080*/  @P3 BRA `(.L_x_239) ;  /* 0x00000000000c3947 */ /* 0x000fea0003800000 */
[----:B--2---:R-:W1:Y:S02]  /*7090*/  LDG.E.U8 R139, desc[UR36][R8.64+0xd0] ;  /* 0x0000d024088b7981 */ /* 0x004e64000c1e1100 */
[----:B-1----:R-:W-:-:S05]  /*70a0*/  PRMT R13, R139, 0x8880, RZ ;  /* 0x000088808b0d7816 */ /* 0x002fca00000000ff */
[----:B------:R-:W-:-:S07]  /*70b0*/  IMAD R12, R13, R138, RZ ;  /* 0x0000008a0d0c7224 */ /* 0x000fce00078e02ff */
.L_x_239:
[----:B------:R-:W-:Y:S05]  /*70c0*/  BSYNC B1 ;  /* 0x0000000000017941 */ /* 0x000fea0003800000 */
.L_x_238:
[----:B-1----:R-:W-:Y:S01]  /*70d0*/  @!P3 IMAD R13, R32, R137, R12 ;  /* 0x00000089200db224 */ /* 0x002fe200078e020c */
[----:B------:R-:W-:Y:S04]  /*70e0*/  BSSY B1, `(.L_x_240) ;  /* 0x0000006000017945 */ /* 0x000fe80003800000 */
[----:B------:R1:W-:Y:S01]  /*70f0*/  @!P3 STG.E.U8 desc[UR36][R4.64+0xd0], R13 ;  /* 0x0000d00d0400b986 */ /* 0x0003e2000c101124 */
[----:B------:R-:W-:Y:S05]  /*7100*/  @P5 BRA `(.L_x_241) ;  /* 0x00000000000c5947 */ /* 0x000fea0003800000 */
[----:B--2---:R-:W1:Y:S02]  /*7110*/  LDG.E.U8 R139, desc[UR36][R8.64+0xd1] ;  /* 0x0000d124088b7981 */ /* 0x004e64000c1e1100 */
[----:B-1----:R-:W-:-:S05]  /*7120*/  PRMT R13, R139, 0x8880, RZ ;  /* 0x000088808b0d7816 */ /* 0x002fca00000000ff */
[----:B------:R-:W-:-:S07]  /*7130*/  IMAD R12, R13, R138, RZ ;  /* 0x0000008a0d0c7224 */ /* 0x000fce00078e02ff */
.L_x_241:
[----:B------:R-:W-:Y:S05]  /*7140*/  BSYNC B1 ;  /* 0x0000000000017941 */ /* 0x000fea0003800000 */
.L_x_240:
        /* <DEDUP_REMOVED lines=9> */
[----:B------:R-:W-:Y:S01]  /*71e0*/  ISETP.LT.OR P3, PT, R0, 0x9, !P3 ;  /* 0x000000090000780c */ /* 0x000fe20005f61670 */
[----:B------:R-:W-:-:S12]  /*71f0*/  @P2 BRA `(.L_x_243) ;  /* 0x00000000000c2947 */ /* 0x000fd80003800000 */
[----:B--2---:R-:W2:Y:S02]  /*7200*/  LDG.E.U8 R139, desc[UR36][R10.64+0xd0] ;  /* 0x0000d0240a8b7981 */ /* 0x004ea4000c1e1100 */
[----:B--2---:R-:W-:-:S05]  /*7210*/  PRMT R3, R139, 0x8880, RZ ;  /* 0x000088808b037816 */ /* 0x004fca00000000ff */
[----:B------:R-:W-:-:S07]  /*7220*/  IMAD R12, R3, R138, RZ ;  /* 0x0000008a030c7224 */ /* 0x000fce00078e02ff */
.L_x_243:
[----:B------:R-:W-:Y:S05]  /*7230*/  BSYNC B1 ;  /* 0x0000000000017941 */ /* 0x000fea0003800000 */
.L_x_242:
[----:B------:R-:W-:Y:S01]  /*7240*/  @!P2 IMAD R3, R34, R137, R12 ;  /* 0x000000892203a224 */ /* 0x000fe200078e020c */
[----:B------:R-:W-:Y:S04]  /*7250*/  BSSY B1, `(.L_x_244) ;  /* 0x0000006000017945 */ /* 0x000fe80003800000 */
[----:B------:R0:W-:Y:S01]  /*7260*/  @!P2 STG.E.U8 desc[UR36][R6.64+0xd0], R3 ;  /* 0x0000d0030600a986 */ /* 0x0001e2000c101124 */
[----:B------:R-:W-:Y:S05]  /*7270*/  @P0 BRA `(.L_x_245) ;  /* 0x00000000000c0947 */ /* 0x000fea0003800000 */
[----:B--2---:R-:W0:Y:S02]  /*7280*/  LDG.E.U8 R139, desc[UR36][R10.64+0xd1] ;  /* 0x0000d1240a8b7981 */ /* 0x004e24000c1e1100 */
[----:B0-----:R-:W-:-:S05]  /*7290*/  PRMT R3, R139, 0x8880, RZ ;  /* 0x000088808b037816 */ /* 0x001fca00000000ff */
[----:B------:R-:W-:-:S07]  /*72a0*/  IMAD R12, R3, R138, RZ ;  /* 0x0000008a030c7224 */ /* 0x000fce00078e02ff */
.L_x_245:
[----:B------:R-:W-:Y:S05]  /*72b0*/  BSYNC B1 ;  /* 0x0000000000017941 */ /* 0x000fea0003800000 */
.L_x_244:
[----:B------:R-:W-:Y:S01]  /*72c0*/  @!P0 IMAD R35, R35, R137, R12 ;  /* 0x0000008923238224 */ /* 0x000fe200078e020c */
[----:B------:R-:W-:Y:S04]  /*72d0*/  BSSY B1, `(.L_x_246) ;  /* 0x0000006000017945 */ /* 0x000fe80003800000 */
[----:B------:R0:W-:Y:S01]  /*72e0*/  @!P0 STG.E.U8 desc[UR36][R6.64+0xd1], R35 ;  /* 0x0000d12306008986 */ /* 0x0001e2000c101124 */
[----:B------:R-:W-:Y:S05]  /*72f0*/  @P5 BRA `(.L_x_247) ;  /* 0x00000000000c5947 */ /* 0x000fea0003800000 */
[----:B--2---:R-:W0:Y:S02]  /*7300*/  LDG.E.U8 R139, desc[UR36][R8.64+0xd8] ;  /* 0x0000d824088b7981 */ /* 0x004e24000c1e1100 */
[----:B0-----:R-:W-:-:S05]  /*7310*/  PRMT R3, R139, 0x8880, RZ ;  /* 0x000088808b037816 */ /* 0x001fca00000000ff */
[----:B------:R-:W-:-:S07]  /*7320*/  IMAD R12, R3, R138, RZ ;  /* 0x0000008a030c7224 */ /* 0x000fce00078e02ff */
.L_x_247:
[----:B------:R-:W-:Y:S05]  /*7330*/  BSYNC B1 ;  /* 0x0000000000017941 */ /* 0x000fea0003800000 */
.L_x_246:
[----:B0-----:R-:W-:Y:S01]  /*7340*/  @!P5 IMAD R3, R36, R137, R12 ;  /* 0x000000892403d224 */ /* 0x001fe200078e020c */
[----:B------:R-:W-:Y:S04]  /*7350*/  BSSY B1, `(.L_x_248) ;  /* 0x0000006000017945 */ /* 0x000fe80003800000 */
[----:B------:R0:W-:Y:S01]  /*7360*/  @!P5 STG.E.U8 desc[UR36][R4.64+0xd8], R3 ;  /* 0x0000d8030400d986 */ /* 0x0001e2000c101124 */
[----:B------:R-:W-:Y:S05]  /*7370*/  @P4 BRA `(.L_x_249) ;  /* 0x00000000000c4947 */ /* 0x000fea0003800000 */
[----:B--2---:R-:W0:Y:S02]  /*7380*/  LDG.E.U8 R139, desc[UR36][R8.64+0xd9] ;  /* 0x0000d924088b7981 */ /* 0x004e24000c1e1100 */
[----:B0-----:R-:W-:-:S05]  /*7390*/  PRMT R3, R139, 0x8880, RZ ;  /* 0x000088808b037816 */ /* 0x001fca00000000ff */
[----:B------:R-:W-:-:S07]  /*73a0*/  IMAD R12, R3, R138, RZ ;  /* 0x0000008a030c7224 */ /* 0x000fce00078e02ff */
.L_x_249:
[----:B------:R-:W-:Y:S05]  /*73b0*/  BSYNC B1 ;  /* 0x0000000000017941 */ /* 0x000fea0003800000 */
.L_x_248:
[----:B------:R-:W-:Y:S01]  /*73c0*/  @!P4 IMAD R37, R37, R137, R12 ;  /* 0x000000892525c224 */ /* 0x000fe200078e020c */
[----:B------:R-:W-:Y:S04]  /*73d0*/  BSSY B1, `(.L_x_250) ;  /* 0x0000006000017945 */ /* 0x000fe80003800000 */
[----:B------:R0:W-:Y:S01]  /*73e0*/  @!P4 STG.E.U8 desc[UR36][R4.64+0xd9], R37 ;  /* 0x0000d9250400c986 */ /* 0x0001e2000c101124 */
[----:B------:R-:W-:Y:S05]  /*73f0*/  @P3 BRA `(.L_x_251) ;  /* 0x00000000000c3947 */ /* 0x000fea0003800000 */
[----:B--2---:R-:W0:Y:S02]  /*7400*/  LDG.E.U8 R139, desc[UR36][R10.64+0xd8] ;  /* 0x0000d8240a8b7981 */ /* 0x004e24000c1e1100 */
[----:B0-----:R-:W-:-:S05]  /*7410*/  PRMT R3, R139, 0x8880, RZ ;  /* 0x000088808b037816 */ /* 0x001fca00000000ff */
[----:B------:R-:W-:-:S07]  /*7420*/  IMAD R12, R3, R138, RZ ;  /* 0x0000008a030c7224 */ /* 0x000fce00078e02ff */
.L_x_251:
[----:B------:R-:W-:Y:S05]  /*7430*/  BSYNC B1 ;  /* 0x0000000000017941 */ /* 0x000fea0003800000 */
.L_x_250:
[----:B0-----:R-:W-:Y:S01]  /*7440*/  @!P3 IMAD R3, R38, R137, R12 ;  /* 0x000000892603b224 */ /* 0x001fe200078e020c */
[----:B------:R-:W-:Y:S01]  /*7450*/  ISETP.LT.OR P1, PT, R0, 0x9, !P1 ;  /* 0x000000090000780c */ /* 0x000fe20004f21670 */
[----:B------:R-:W-:Y:S03]  /*7460*/  BSSY B1, `(.L_x_252) ;  /* 0x0000006000017945 */ /* 0x000fe60003800000 */
[----:B------:R0:W-:Y:S09]  /*7470*/  @!P3 STG.E.U8 desc[UR36][R6.64+0xd8], R3 ;  /* 0x0000d8030600b986 */ /* 0x0001f2000c101124 */
[----:B------:R-:W-:Y:S05]  /*7480*/  @P1 BRA `(.L_x_253) ;  /* 0x00000000000c1947 */ /* 0x000fea0003800000 */
[----:B--2---:R-:W0:Y:S02]  /*7490*/  LDG.E.U8 R139, desc[UR36][R10.64+0xd9] ;  /* 0x0000d9240a8b7981 */ /* 0x004e24000c1e1100 */
[----:B0-----:R-:W-:-:S05]  /*74a0*/  PRMT R3, R139, 0x8880, RZ ;  /* 0x000088808b037816 */ /* 0x001fca00000000ff */
[----:B------:R-:W-:-:S07]  /*74b0*/  IMAD R12, R3, R138, RZ ;  /* 0x0000008a030c7224 */ /* 0x000fce00078e02ff */
.L_x_253:
[----:B------:R-:W-:Y:S05]  /*74c0*/  BSYNC B1 ;  /* 0x0000000000017941 */ /* 0x000fea0003800000 */
.L_x_252:
[----:B------:R-:W-:Y:S01]  /*74d0*/  IMAD R39, R39, R137, R12 ;  /* 0x0000008927277224 */ /* 0x000fe200078e020c */
[----:B------:R-:W-:Y:S06]  /*74e0*/  @P1 BRA `(.L_x_254) ;  /* 0x0000001800281947 */ /* 0x000fec0003800000 */
[----:B------:R0:W-:Y:S01]  /*74f0*/  STG.E.U8 desc[UR36][R6.64+0xd9], R39 ;  /* 0x0000d92706007986 */ /* 0x0001e2000c101124 */
[----:B------:R-:W-:Y:S05]  /*7500*/  BRA `(.L_x_254) ;  /* 0x0000001800207947 */ /* 0x000fea0003800000 */
.L_x_29:
[C---:B------:R-:W-:Y:S02]  /*7510*/  ISETP.GE.AND P0, PT, R3.reuse, 0x1, PT ;  /* 0x000000010300780c */ /* 0x040fe40003f06270 */
[----:B------:R-:W-:Y:S02]  /*7520*/  ISETP.GE.AND P1, PT, R3, 0x2, PT ;  /* 0x000000020300780c */ /* 0x000fe40003f26270 */
[C---:B------:R-:W-:Y:S02]  /*7530*/  ISETP.LT.OR P4, PT, R0.reuse, 0x1, !P0 ;  /* 0x000000010000780c */ /* 0x040fe40004781670 */
[C---:B------:R-:W-:Y:S02]  /*7540*/  ISETP.LT.OR P5, PT, R0.reuse, 0x1, !P1 ;  /* 0x000000010000780c */ /* 0x040fe40004fa1670 */
[C---:B------:R-:W-:Y:S02]  /*7550*/  ISETP.LT.OR P0, PT, R0.reuse, 0x9, !P0 ;  /* 0x000000090000780c */ /* 0x040fe40004701670 */
[----:B------:R-:W-:-:S02]  /*7560*/  ISETP.LT.OR P1, PT, R0, 0x9, !P1 ;  /* 0x000000090000780c */ /* 0x000fc40004f21670 */
[C---:B------:R-:W-:Y:S02]  /*7570*/  ISETP.GE.AND P3, PT, R3.reuse, 0x9, PT ;  /* 0x000000090300780c */ /* 0x040fe40003f66270 */
[----:B------:R-:W-:-:S03]  /*7580*/  ISETP.GE.AND P2, PT, R3, 0xa, PT ;  /* 0x0000000a0300780c */ /* 0x000fc60003f46270 */
[-C--:B------:R-:W-:Y:S02]  /*7590*/  @!P4 IMAD R9, R120, R137.reuse, RZ ;  /* 0x000000897809c224 */ /* 0x080fe400078e02ff */
[-C--:B------:R-:W-:Y:S02]  /*75a0*/  @!P5 IMAD R121, R121, R137.reuse, RZ ;  /* 0x000000897979d224 */ /* 0x080fe400078e02ff */
[-C--:B------:R-:W-:Y:S01]  /*75b0*/  @!P0 IMAD R11, R122, R137.reuse, RZ ;  /* 0x000000897a0b8224 */ /* 0x080fe200078e02ff */
[----:B------:R0:W-:Y:S01]  /*75c0*/  @!P4 STG.E.U8 desc[UR36][R4.64], R9 ;  /* 0x000000090400c986 */ /* 0x0001e2000c101124 */
[C---:B------:R-:W-:Y:S01]  /*75d0*/  ISETP.LT.OR P4, PT, R0.reuse, 0x1, !P3 ;  /* 0x000000010000780c */ /* 0x040fe20005f81670 */
[----:B------:R-:W-:Y:S02]  /*75e0*/  @!P1 IMAD R123, R123, R137, RZ ;  /* 0x000000897b7b9224 */ /* 0x000fe400078e02ff */
[----:B------:R-:W-:Y:S01]  /*75f0*/  @!P5 STG.E.U8 desc[UR36][R4.64+0x1], R121 ;  /* 0x000001790400d986 */ /* 0x000fe2000c101124 */
[----:B------:R-:W-:-:S02]  /*7600*/  ISETP.LT.OR P5, PT, R0, 0x1, !P2 ;  /* 0x000000010000780c */ /* 0x000fc400057a1670 */
[C---:B------:R-:W-:Y:S01]  /*7610*/  ISETP.LT.OR P2, PT, R0.reuse, 0x9, !P2 ;  /* 0x000000090000780c */ /* 0x040fe20005741670 */
[----:B------:R1:W-:Y:S01]  /*7620*/  @!P0 STG.E.U8 desc[UR36][R6.64], R11 ;  /* 0x0000000b06008986 */ /* 0x0003e2000c101124 */
[----:B------:R-:W-:Y:S02]  /*7630*/  ISETP.LT.OR P0, PT, R0, 0x9, !P3 ;  /* 0x000000090000780c */ /* 0x000fe40005f01670 */
[C---:B------:R-:W-:Y:S01]  /*7640*/  ISETP.GE.AND P3, PT, R3.reuse, 0x11, PT ;  /* 0x000000110300780c */ /* 0x040fe20003f66270 */
[----:B------:R-:W-:Y:S01]  /*7650*/  @!P1 STG.E.U8 desc[UR36][R6.64+0x1], R123 ;  /* 0x0000017b06009986 */ /* 0x000fe2000c101124 */
[----:B------:R-:W-:Y:S01]  /*7660*/  ISETP.GE.AND P1, PT, R3, 0x12, PT ;  /* 0x000000120300780c */ /* 0x000fe20003f26270 */
[----:B------:R-:W-:-:S04]  /*7670*/  @!P4 IMAD R13, R124, R137, RZ ;  /* 0x000000897c0dc224 */ /* 0x000fc800078e02ff */
[-C--:B------:R-:W-:Y:S01]  /*7680*/  @!P5 IMAD R125, R125, R137.reuse, RZ ;  /* 0x000000897d7dd224 */ /* 0x080fe200078e02ff */
[----:B------:R-:W-:Y:S01]  /*7690*/  @!P4 STG.E.U8 desc[UR36][R4.64+0x8], R13 ;  /* 0x0000080d0400c986 */ /* 0x000fe2000c101124 */
[C---:B------:R-:W-:Y:S01]  /*76a0*/  ISETP.LT.OR P4, PT, R0.reuse, 0x1, !P3 ;  /* 0x000000010000780c */ /* 0x040fe20005f81670 */
[-C--:B------:R-:W-:Y:S02]  /*76b0*/  @!P2 IMAD R127, R127, R137.reuse, RZ ;  /* 0x000000897f7fa224 */ /* 0x080fe400078e02ff */
[----:B------:R-:W-:Y:S01]  /*76c0*/  @!P5 STG.E.U8 desc[UR36][R4.64+0x9], R125 ;  /* 0x0000097d0400d986 */ /* 0x000fe2000c101124 */
[----:B------:R-:W-:Y:S01]  /*76d0*/  ISETP.LT.OR P5, PT, R0, 0x1, !P1 ;  /* 0x000000010000780c */ /* 0x000fe20004fa1670 */
[----:B0-----:R-:W-:Y:S01]  /*76e0*/  @!P0 IMAD R9, R126, R137, RZ ;  /* 0x000000897e098224 */ /* 0x001fe200078e02ff */
[----:B------:R-:W-:Y:S01]  /*76f0*/  ISETP.LT.OR P1, PT, R0, 0x9, !P1 ;  /* 0x000000090000780c */ /* 0x000fe20004f21670 */
[----:B------:R-:W-:Y:S01]  /*7700*/  @!P2 STG.E.U8 desc[UR36][R6.64+0x9], R127 ;  /* 0x0000097f0600a986 */ /* 0x000fe2000c101124 */
[----:B------:R-:W-:-:S03]  /*7710*/  ISETP.GE.AND P2, PT, R3, 0x1a, PT ;  /* 0x0000001a0300780c */ /* 0x000fc60003f46270 */
[----:B------:R0:W-:Y:S01]  /*7720*/  @!P0 STG.E.U8 desc[UR36][R6.64+0x8], R9 ;  /* 0x0000080906008986 */ /* 0x0001e2000c101124 */
[----:B------:R-:W-:Y:S01]  /*7730*/  ISETP.LT.OR P0, PT, R0, 0x9, !P3 ;  /* 0x000000090000780c */ /* 0x000fe20005f01670 */
[----:B-1----:R-:W-:Y:S01]  /*7740*/  @!P4 IMAD R11, R128, R137, RZ ;  /* 0x00000089800bc224 */ /* 0x002fe200078e02ff */
[----:B------:R-:W-:-:S03]  /*7750*/  ISETP.GE.AND P3, PT, R3, 0x19, PT ;  /* 0x000000190300780c */ /* 0x000fc60003f66270 */
[-C--:B------:R-:W-:Y:S01]  /*7760*/  @!P5 IMAD R129, R129, R137.reuse, RZ ;  /* 0x000000898181d224 */ /* 0x080fe200078e02ff */
[----:B------:R-:W-:Y:S01]  /*7770*/  @!P4 STG.E.U8 desc[UR36][R4.64+0x10], R11 ;  /* 0x0000100b0400c986 */ /* 0x000fe2000c101124 */
[C---:B------:R-:W-:Y:S01]  /*7780*/  ISETP.LT.OR P4, PT, R0.reuse, 0x1, !P3 ;  /* 0x000000010000780c */ /* 0x040fe20005f81670 */
[-C--:B------:R-:W-:Y:S02]  /*7790*/  @!P1 IMAD R131, R131, R137.reuse, RZ ;  /* 0x0000008983839224 */ /* 0x080fe400078e02ff */
[----:B------:R-:W-:Y:S01]  /*77a0*/  @!P5 STG.E.U8 desc[UR36][R4.64+0x11], R129 ;  /* 0x000011810400d986 */ /* 0x000fe2000c101124 */
[----:B------:R-:W-:Y:S02]  /*77b0*/  ISETP.LT.OR P5, PT, R0, 0x1, !P2 ;  /* 0x000000010000780c */ /* 0x000fe400057a1670 */
[----:B0-----:R-:W-:Y:S01]  /*77c0*/  @!P0 IMAD R9, R130, R137, RZ ;  /* 0x0000008982098224 */ /* 0x001fe200078e02ff */
[----:B------:R-:W-:Y:S01]  /*77d0*/  @!P1 STG.E.U8 desc[UR36][R6.64+0x11], R131 ;  /* 0x0000118306009986 */ /* 0x000fe2000c101124 */
[----:B------:R-:W-:-:S02]  /*77e0*/  ISETP.LT.OR P2, PT, R0, 0x9, !P2 ;  /* 0x000000090000780c */ /* 0x000fc40005741670 */
[C---:B------:R-:W-:Y:S01]  /*77f0*/  ISETP.GE.AND P1, PT, R3.reuse, 0x22, PT ;  /* 0x000000220300780c */ /* 0x040fe20003f26270 */
[----:B------:R0:W-:Y:S01]  /*7800*/  @!P0 STG.E.U8 desc[UR36][R6.64+0x10], R9 ;  /* 0x0000100906008986 */ /* 0x0001e2000c101124 */
[----:B------:R-:W-:Y:S01]  /*7810*/  ISETP.LT.OR P0, PT, R0, 0x9, !P3 ;  /* 0x000000090000780c */ /* 0x000fe20005f01670 */
[----:B------:R-:W-:Y:S01]  /*7820*/  @!P4 IMAD R13, R132, R137, RZ ;  /* 0x00000089840dc224 */ /* 0x000fe200078e02ff */
[----:B------:R-:W-:-:S03]  /*7830*/  ISETP.GE.AND P3, PT, R3, 0x21, PT ;  /* 0x000000210300780c */ /* 0x000fc60003f66270 */
[-C--:B------:R-:W-:Y:S01]  /*7840*/  @!P5 IMAD R133, R133, R137.reuse, RZ ;  /* 0x000000898585d224 */ /* 0x080fe200078e02ff */
[----:B------:R-:W-:Y:S01]  /*7850*/  @!P4 STG.E.U8 desc[UR36][R4.64+0x18], R13 ;  /* 0x0000180d0400c986 */ /* 0x000fe2000c101124 */
[C---:B------:R-:W-:Y:S02]  /*7860*/  ISETP.LT.OR P4, PT, R0.reuse, 0x1, !P3 ;  /* 0x000000010000780c */ /* 0x040fe40005f81670 */
[-C--:B------:R-:W-:Y:S01]  /*7870*/  @!P2 IMAD R135, R135, R137.reuse, RZ ;  /* 0x000000898787a224 */ /* 0x080fe200078e02ff */
        /* <DEDUP_REMOVED lines=18> */
[----:B------:R-:W-:-:S02]  /*79a0*/  ISETP.GE.AND P1, PT, R3, 0x32, PT ;  /* 0x000000320300780c */ /* 0x000fc40003f26270 */
[C---:B------:R-:W-:Y:S01]  /*79b0*/  ISETP.LT.OR P2, PT, R0.reuse, 0x9, !P2 ;  /* 0x000000090000780c */ /* 0x040fe20005741670 */
[----:B------:R0:W-:Y:S01]  /*79c0*/  @!P0 STG.E.U8 desc[UR36][R6.64+0x20], R9 ;  /* 0x0000200906008986 */ /* 0x0001e2000c101124 */
[----:B------:R-:W-:Y:S01]  /*79d0*/  ISETP.LT.OR P0, PT, R0, 0x9, !P3 ;  /* 0x000000090000780c */ /* 0x000fe20005f01670 */
[----:B------:R-:W-:Y:S01]  /*79e0*/  @!P4 IMAD R13, R108, R137, RZ ;  /* 0x000000896c0dc224 */ /* 0x000fe200078e02ff */
[----:B------:R-:W-:-:S03]  /*79f0*/  ISETP.GE.AND P3, PT, R3, 0x31, PT ;  /* 0x000000310300780c */ /* 0x000fc60003f66270 */
[----:B------:R-:W-:Y:S01]  /*7a00*/  @!P5 IMAD R109, R109, R137, RZ ;  /* 0x000000896d6dd224 */ /* 0x000fe200078e02ff */
[----:B------:R-:W-:Y:S01]  /*7a10*/  @!P4 STG.E.U8 desc[UR36][R4.64+0x28], R13 ;  /* 0x0000280d0400c986 */ /* 0x000fe2000c101124 */
[----:B------:R-:W-:-:S03]  /*7a20*/  ISETP.LT.OR P4, PT, R0, 0x1, !P3 ;  /* 0x000000010000780c */ /* 0x000fc60005f81670 */
[----:B------:R-:W-:Y:S01]  /*7a30*/  @!P5 STG.E.U8 desc[UR36][R4.64+0x29], R109 ;  /* 0x0000296d0400d986 */ /* 0x000fe2000c101124 */
[C---:B------:R-:W-:Y:S01]  /*7a40*/  ISETP.LT.OR P5, PT, R0.reuse, 0x1, !P1 ;  /* 0x000000010000780c */ /* 0x040fe20004fa1670 */
[-C--:B------:R-:W-:Y:S01]  /*7a50*/  @!P2 IMAD R111, R111, R137.reuse, RZ ;  /* 0x000000896f6fa224 */ /* 0x080fe200078e02ff */
[----:B------:R-:W-:Y:S01]  /*7a60*/  ISETP.LT.OR P1, PT, R0, 0x9, !P1 ;  /* 0x000000090000780c */ /* 0x000fe20004f21670 */
[----:B0-----:R-:W-:-:S03]  /*7a70*/  @!P0 IMAD R9, R110, R137, RZ ;  /* 0x000000896e098224 */ /* 0x001fc600078e02ff */
[----:B------:R-:W-:Y:S01]  /*7a80*/  @!P2 STG.E.U8 desc[UR36][R6.64+0x29], R111 ;  /* 0x0000296f0600a986 */ /* 0x000fe2000c101124 */
[----:B------:R-:W-:Y:S02]  /*7a90*/  ISETP.GE.AND P2, PT, R3, 0x3a, PT ;  /* 0x0000003a0300780c */ /* 0x000fe40003f46270 */
[-C--:B------:R-:W-:Y:S01]  /*7aa0*/  @!P4 IMAD R11, R112, R137.reuse, RZ ;  /* 0x00000089700bc224 */ /* 0x080fe200078e02ff */
[----:B------:R0:W-:Y:S01]  /*7ab0*/  @!P0 STG.E.U8 desc[UR36][R6.64+0x28], R9 ;  /* 0x0000280906008986 */ /* 0x0001e2000c101124 */
[----:B------:R-:W-:Y:S02]  /*7ac0*/  ISETP.LT.OR P0, PT, R0, 0x9, !P3 ;  /* 0x000000090000780c */ /* 0x000fe40005f01670 */
[-C--:B------:R-:W-:Y:S01]  /*7ad0*/  @!P5 IMAD R113, R113, R137.reuse, RZ ;  /* 0x000000897171d224 */ /* 0x080fe200078e02ff */
[----:B------:R-:W-:Y:S01]  /*7ae0*/  ISETP.GE.AND P3, PT, R3, 0x39, PT ;  /* 0x000000390300780c */ /* 0x000fe20003f66270 */
[----:B------:R-:W-:Y:S01]  /*7af0*/  @!P4 STG.E.U8 desc[UR36][R4.64+0x30], R11 ;  /* 0x0000300b0400c986 */ /* 0x000fe2000c101124 */
[----:B------:R-:W-:-:S02]  /*7b00*/  @!P1 IMAD R115, R115, R137, RZ ;  /* 0x0000008973739224 */ /* 0x000fc400078e02ff */
[C---:B------:R-:W-:Y:S01]  /*7b10*/  ISETP.LT.OR P4, PT, R0.reuse, 0x1, !P3 ;  /* 0x000000010000780c */ /* 0x040fe20005f81670 */
[----:B------:R-:W-:Y:S01]  /*7b20*/  @!P5 STG.E.U8 desc[UR36][R4.64+0x31], R113 ;  /* 0x000031710400d986 */ /* 0x000fe2000c101124 */
[C---:B------:R-:W-:Y:S02]  /*7b30*/  ISETP.LT.OR P5, PT, R0.reuse, 0x1, !P2 ;  /* 0x000000010000780c */ /* 0x040fe400057a1670 */
[----:B------:R-:W-:Y:S01]  /*7b40*/  ISETP.LT.OR P2, PT, R0, 0x9, !P2 ;  /* 0x000000090000780c */ /* 0x000fe20005741670 */
[----:B------:R-:W-:Y:S01]  /*7b50*/  @!P1 STG.E.U8 desc[UR36][R6.64+0x31], R115 ;  /* 0x0000317306009986 */ /* 0x000fe2000c101124 */
[----:B0-----:R-:W-:Y:S01]  /*7b60*/  @!P0 IMAD R9, R114, R137, RZ ;  /* 0x0000008972098224 */ /* 0x001fe200078e02ff */
[----:B------:R-:W-:-:S04]  /*7b70*/  ISETP.GE.AND P1, PT, R3, 0x42, PT ;  /* 0x000000420300780c */ /* 0x000fc80003f26270 */
[----:B------:R0:W-:Y:S01]  /*7b80*/  @!P0 STG.E.U8 desc[UR36][R6.64+0x30], R9 ;  /* 0x0000300906008986 */ /* 0x0001e2000c101124 */
[----:B------:R-:W-:Y:S01]  /*7b90*/  ISETP.LT.OR P0, PT, R0, 0x9, !P3 ;  /* 0x000000090000780c */ /* 0x000fe20005f01670 */
[-C--:B------:R-:W-:Y:S01]  /*7ba0*/  @!P4 IMAD R13, R116, R137.reuse, RZ ;  /* 0x00000089740dc224 */ /* 0x080fe200078e02ff */
[----:B------:R-:W-:Y:S01]  /*7bb0*/  ISETP.GE.AND P3, PT, R3, 0x41, PT ;  /* 0x000000410300780c */ /* 0x000fe20003f66270 */
[-C--:B------:R-:W-:Y:S02]  /*7bc0*/  @!P5 IMAD R117, R117, R137.reuse, RZ ;  /* 0x000000897575d224 */ /* 0x080fe400078e02ff */
[----:B------:R-:W-:Y:S01]  /*7bd0*/  @!P2 IMAD R119, R119, R137, RZ ;  /* 0x000000897777a224 */ /* 0x000fe200078e02ff */
[----:B------:R-:W-:Y:S01]  /*7be0*/  @!P4 STG.E.U8 desc[UR36][R4.64+0x38], R13 ;  /* 0x0000380d0400c986 */ /* 0x000fe2000c101124 */
[----:B------:R-:W-:-:S03]  /*7bf0*/  ISETP.LT.OR P4, PT, R0, 0x1, !P3 ;  /* 0x000000010000780c */ /* 0x000fc60005f81670 */
[----:B------:R-:W-:Y:S01]  /*7c00*/  @!P5 STG.E.U8 desc[UR36][R4.64+0x39], R117 ;  /* 0x000039750400d986 */ /* 0x000fe2000c101124 */
[----:B------:R-:W-:Y:S02]  /*7c10*/  ISETP.LT.OR P5, PT, R0, 0x1, !P1 ;  /* 0x000000010000780c */ /* 0x000fe40004fa1670 */
[-C--:B0-----:R-:W-:Y:S01]  /*7c20*/  @!P0 IMAD R9, R118, R137.reuse, RZ ;  /* 0x0000008976098224 */ /* 0x081fe200078e02ff */
[----:B------:R-:W-:Y:S01]  /*7c30*/  @!P2 STG.E.U8 desc[UR36][R6.64+0x39], R119 ;  /* 0x000039770600a986 */ /* 0x000fe2000c101124 */
[C---:B------:R-:W-:Y:S02]  /*7c40*/  ISETP.LT.OR P1, PT, R0.reuse, 0x9, !P1 ;  /* 0x000000090000780c */ /* 0x040fe40004f21670 */
        /* <DEDUP_REMOVED lines=75> */
[-C--:B------:R-:W-:Y:S01]  /*8100*/  @!P5 IMAD R77, R77, R137.reuse, RZ ;  /* 0x000000894d4dd224 */ /* 0x080fe200078e02ff */
[----:B------:R-:W-:Y:S01]  /*8110*/  @!P4 STG.E.U8 desc[UR36][R4.64+0x68], R13 ;  /* 0x0000680d0400c986 */ /* 0x000fe2000c101124 */
[C---:B------:R-:W-:Y:S02]  /*8120*/  ISETP.LT.OR P4, PT, R0.reuse, 0x1, !P1 ;  /* 0x000000010000780c */ /* 0x040fe40004f81670 */
[C---:B------:R-:W-:Y:S01]  /*8130*/  ISETP.LT.OR P1, PT, R0.reuse, 0x9, !P1 ;  /* 0x000000090000780c */ /* 0x040fe20004f21670 */
[----:B------:R-:W-:Y:S01]  /*8140*/  @!P5 STG.E.U8 desc[UR36][R4.64+0x69], R77 ;  /* 0x0000694d0400d986 */ /* 0x000fe2000c101124 */
[C---:B------:R-:W-:Y:S01]  /*8150*/  ISETP.LT.OR P5, PT, R0.reuse, 0x1, !P2 ;  /* 0x000000010000780c */ /* 0x040fe200057a1670 */
[-C--:B------:R-:W-:Y:S01]  /*8160*/  @!P3 IMAD R79, R79, R137.reuse, RZ ;  /* 0x000000894f4fb224 */ /* 0x080fe200078e02ff */
[----:B------:R-:W-:Y:S01]  /*8170*/  ISETP.LT.OR P2, PT, R0, 0x9, !P2 ;  /* 0x000000090000780c */ /* 0x000fe20005741670 */
[----:B0-----:R-:W-:-:S03]  /*8180*/  @!P0 IMAD R9, R78, R137, RZ ;  /* 0x000000894e098224 */ /* 0x001fc600078e02ff */
[----:B------:R-:W-:Y:S01]  /*8190*/  @!P3 STG.E.U8 desc[UR36][R6.64+0x69], R79 ;  /* 0x0000694f0600b986 */ /* 0x000fe2000c101124 */
[C---:B------:R-:W-:Y:S02]  /*81a0*/  ISETP.GE.AND P3, PT, R3.reuse, 0x79, PT ;  /* 0x000000790300780c */ /* 0x040fe40003f66270 */
[-C--:B------:R-:W-:Y:S01]  /*81b0*/  @!P4 IMAD R11, R80, R137.reuse, RZ ;  /* 0x00000089500bc224 */ /* 0x080fe200078e02ff */
[----:B------:R0:W-:Y:S01]  /*81c0*/  @!P0 STG.E.U8 desc[UR36][R6.64+0x68], R9 ;  /* 0x0000680906008986 */ /* 0x0001e2000c101124 */
[----:B------:R-:W-:Y:S02]  /*81d0*/  ISETP.GE.AND P0, PT, R3, 0x7a, PT ;  /* 0x0000007a0300780c */ /* 0x000fe40003f06270 */
[-C--:B------:R-:W-:Y:S01]  /*81e0*/  @!P5 IMAD R81, R81, R137.reuse, RZ ;  /* 0x000000895151d224 */ /* 0x080fe200078e02ff */
[----:B------:R-:W-:Y:S01]  /*81f0*/  @!P4 STG.E.U8 desc[UR36][R4.64+0x70], R11 ;  /* 0x0000700b0400c986 */ /* 0x000fe2000c101124 */
[C---:B------:R-:W-:Y:S01]  /*8200*/  ISETP.LT.OR P4, PT, R0.reuse, 0x1, !P3 ;  /* 0x000000010000780c */ /* 0x040fe20005f81670 */
[-C--:B------:R-:W-:Y:S01]  /*8210*/  @!P2 IMAD R83, R83, R137.reuse, RZ ;  /* 0x000000895353a224 */ /* 0x080fe200078e02ff */
[C---:B------:R-:W-:Y:S01]  /*8220*/  ISETP.LT.OR P3, PT, R0.reuse, 0x9, !P3 ;  /* 0x000000090000780c */ /* 0x040fe20005f61670 */
[----:B------:R-:W-:Y:S01]  /*8230*/  @!P5 STG.E.U8 desc[UR36][R4.64+0x71], R81 ;  /* 0x000071510400d986 */ /* 0x000fe2000c101124 */
[----:B------:R-:W-:Y:S01]  /*8240*/  ISETP.LT.OR P5, PT, R0, 0x1, !P0 ;  /* 0x000000010000780c */ /* 0x000fe200047a1670 */
[----:B0-----:R-:W-:-:S02]  /*8250*/  @!P1 IMAD R9, R82, R137, RZ ;  /* 0x0000008952099224 */ /* 0x001fc400078e02ff */
[----:B------:R-:W-:Y:S01]  /*8260*/  @!P2 STG.E.U8 desc[UR36][R6.64+0x71], R83 ;  /* 0x000071530600a986 */ /* 0x000fe2000c101124 */
[----:B------:R-:W-:Y:S02]  /*8270*/  ISETP.LT.OR P2, PT, R0, 0x9, !P0 ;  /* 0x000000090000780c */ /* 0x000fe40004741670 */
[C---:B------:R-:W-:Y:S01]  /*8280*/  ISETP.GE.AND P0, PT, R3.reuse, 0x82, PT ;  /* 0x000000820300780c */ /* 0x040fe20003f06270 */
[----:B------:R0:W-:Y:S02]  /*8290*/  @!P1 STG.E.U8 desc[UR36][R6.64+0x70], R9 ;  /* 0x0000700906009986 */ /* 0x0001e4000c101124 */
[----:B------:R-:W-:Y:S01]  /*82a0*/  @!P4 IMAD R13, R84, R137, RZ ;  /* 0x00000089540dc224 */ /* 0x000fe200078e02ff */
[----:B------:R-:W-:-:S03]  /*82b0*/  ISETP.GE.AND P1, PT, R3, 0x81, PT ;  /* 0x000000810300780c */ /* 0x000fc60003f26270 */
[-C--:B------:R-:W-:Y:S01]  /*82c0*/  @!P5 IMAD R85, R85, R137.reuse, RZ ;  /* 0x000000895555d224 */ /* 0x080fe200078e02ff */
[----:B------:R-:W-:Y:S01]  /*82d0*/  @!P4 STG.E.U8 desc[UR36][R4.64+0x78], R13 ;  /* 0x0000780d0400c986 */ /* 0x000fe2000c101124 */
[C---:B------:R-:W-:Y:S02]  /*82e0*/  ISETP.LT.OR P4, PT, R0.reuse, 0x1, !P0 ;  /* 0x000000010000780c */ /* 0x040fe40004781670 */
[C---:B------:R-:W-:Y:S01]  /*82f0*/  ISETP.LT.OR P0, PT, R0.reuse, 0x9, !P0 ;  /* 0x000000090000780c */ /* 0x040fe20004701670 */
[----:B------:R-:W-:Y:S01]  /*8300*/  @!P5 STG.E.U8 desc[UR36][R4.64+0x79], R85 ;  /* 0x000079550400d986 */ /* 0x000fe2000c101124 */
[----:B------:R-:W-:Y:S01]  /*8310*/  ISETP.LT.OR P5, PT, R0, 0x1, !P1 ;  /* 0x000000010000780c */ /* 0x000fe20004fa1670 */
[-C--:B0-----:R-:W-:Y:S01]  /*8320*/  @!P3 IMAD R9, R86, R137.reuse, RZ ;  /* 0x000000895609b224 */ /* 0x081fe200078e02ff */
[----:B------:R-:W-:Y:S01]  /*8330*/  ISETP.LT.OR P1, PT, R0, 0x9, !P1 ;  /* 0x000000090000780c */ /* 0x000fe20004f21670 */
[----:B------:R-:W-:-:S03]  /*8340*/  @!P2 IMAD R87, R87, R137, RZ ;  /* 0x000000895757a224 */ /* 0x000fc600078e02ff */
[----:B------:R0:W-:Y:S01]  /*8350*/  @!P3 STG.E.U8 desc[UR36][R6.64+0x78], R9 ;  /* 0x000078090600b986 */ /* 0x0001e2000c101124 */
[----:B------:R-:W-:Y:S02]  /*8360*/  ISETP.GE.AND P3, PT, R3, 0x89, PT ;  /* 0x000000890300780c */ /* 0x000fe40003f66270 */
[-C--:B------:R-:W-:Y:S01]  /*8370*/  @!P4 IMAD R57, R57, R137.reuse, RZ ;  /* 0x000000893939c224 */ /* 0x080fe200078e02ff */
[----:B------:R-:W-:Y:S01]  /*8380*/  @!P2 STG.E.U8 desc[UR36][R6.64+0x79], R87 ;  /* 0x000079570600a986 */ /* 0x000fe2000c101124 */
[----:B------:R-:W-:Y:S01]  /*8390*/  ISETP.GE.AND P2, PT, R3, 0x8a, PT ;  /* 0x0000008a0300780c */ /* 0x000fe20003f46270 */
[-C--:B------:R-:W-:Y:S02]  /*83a0*/  @!P0 IMAD R59, R59, R137.reuse, RZ ;  /* 0x000000893b3b8224 */ /* 0x080fe400078e02ff */
[-C--:B------:R-:W-:Y:S01]  /*83b0*/  @!P5 IMAD R11, R56, R137.reuse, RZ ;  /* 0x00000089380bd224 */ /* 0x080fe200078e02ff */
[----:B------:R-:W-:Y:S01]  /*83c0*/  @!P4 STG.E.U8 desc[UR36][R4.64+0x81], R57 ;  /* 0x000081390400c986 */ /* 0x000fe2000c101124 */
[----:B------:R-:W-:Y:S01]  /*83d0*/  ISETP.LT.OR P4, PT, R0, 0x1, !P3 ;  /* 0x000000010000780c */ /* 0x000fe20005f81670 */
[----:B0-----:R-:W-:-:S02]  /*83e0*/  @!P1 IMAD R9, R58, R137, RZ ;  /* 0x000000893a099224 */ /* 0x001fc400078e02ff */
[----:B------:R-:W-:Y:S01]  /*83f0*/  @!P5 STG.E.U8 desc[UR36][R4.64+0x80], R11 ;  /* 0x0000800b0400d986 */ /* 0x000fe2000c101124 */
[C---:B------:R-:W-:Y:S02]  /*8400*/  ISETP.LT.OR P5, PT, R0.reuse, 0x1, !P2 ;  /* 0x000000010000780c */ /* 0x040fe400057a1670 */
[C---:B------:R-:W-:Y:S01]  /*8410*/  ISETP.LT.OR P3, PT, R0.reuse, 0x9, !P3 ;  /* 0x000000090000780c */ /* 0x040fe20005f61670 */
[----:B------:R0:W-:Y:S01]  /*8420*/  @!P1 STG.E.U8 desc[UR36][R6.64+0x80], R9 ;  /* 0x0000800906009986 */ /* 0x0001e2000c101124 */
[C---:B------:R-:W-:Y:S02]  /*8430*/  ISETP.GE.AND P1, PT, R3.reuse, 0x91, PT ;  /* 0x000000910300780c */ /* 0x040fe40003f26270 */
[----:B------:R-:W-:Y:S01]  /*8440*/  ISETP.LT.OR P2, PT, R0, 0x9, !P2 ;  /* 0x000000090000780c */ /* 0x000fe20005741670 */
[----:B------:R-:W-:Y:S01]  /*8450*/  @!P0 STG.E.U8 desc[UR36][R6.64+0x81], R59 ;  /* 0x0000813b06008986 */ /* 0x000fe2000c101124 */
[----:B------:R-:W-:Y:S01]  /*8460*/  ISETP.GE.AND P0, PT, R3, 0x92, PT ;  /* 0x000000920300780c */ /* 0x000fe20003f06270 */
[----:B------:R-:W-:-:S04]  /*8470*/  @!P4 IMAD R13, R60, R137, RZ ;  /* 0x000000893c0dc224 */ /* 0x000fc800078e02ff */
[-C--:B------:R-:W-:Y:S01]  /*8480*/  @!P5 IMAD R61, R61, R137.reuse, RZ ;  /* 0x000000893d3dd224 */ /* 0x080fe200078e02ff */
[----:B------:R-:W-:Y:S01]  /*8490*/  @!P4 STG.E.U8 desc[UR36][R4.64+0x88], R13 ;  /* 0x0000880d0400c986 */ /* 0x000fe2000c101124 */
[----:B------:R-:W-:Y:S01]  /*84a0*/  ISETP.LT.OR P4, PT, R0, 0x1, !P1 ;  /* 0x000000010000780c */ /* 0x000fe20004f81670 */
[-C--:B0-----:R-:W-:Y:S01]  /*84b0*/  @!P3 IMAD R9, R62, R137.reuse, RZ ;  /* 0x000000893e09b224 */ /* 0x081fe200078e02ff */
[C---:B------:R-:W-:Y:S01]  /*84c0*/  ISETP.LT.OR P1, PT, R0.reuse, 0x9, !P1 ;  /* 0x000000090000780c */ /* 0x040fe20004f21670 */
[----:B------:R-:W-:Y:S01]  /*84d0*/  @!P5 STG.E.U8 desc[UR36][R4.64+0x89], R61 ;  /* 0x0000893d0400d986 */ /* 0x000fe2000c101124 */
[C---:B------:R-:W-:Y:S01]  /*84e0*/  ISETP.LT.OR P5, PT, R0.reuse, 0x1, !P0 ;  /* 0x000000010000780c */ /* 0x040fe200047a1670 */
[----:B------:R-:W-:Y:S01]  /*84f0*/  @!P2 IMAD R63, R63, R137, RZ ;  /* 0x000000893f3fa224 */ /* 0x000fe200078e02ff */
[----:B------:R-:W-:Y:S01]  /*8500*/  ISETP.LT.OR P0, PT, R0, 0x9, !P0 ;  /* 0x000000090000780c */ /* 0x000fe20004701670 */
[----:B------:R0:W-:Y:S01]  /*8510*/  @!P3 STG.E.U8 desc[UR36][R6.64+0x88], R9 ;  /* 0x000088090600b986 */ /* 0x0001e2000c101124 */
[----:B------:R-:W-:-:S03]  /*8520*/  ISETP.GE.AND P3, PT, R3, 0x99, PT ;  /* 0x000000990300780c */ /* 0x000fc60003f66270 */
        /* <DEDUP_REMOVED lines=30> */
[-C--:B------:R-:W-:Y:S02]  /*8710*/  @!P4 IMAD R41, R41, R137.reuse, RZ ;  /* 0x000000892929c224 */ /* 0x080fe400078e02ff */
[-C--:B------:R-:W-:Y:S02]  /*8720*/  @!P1 IMAD R43, R43, R137.reuse, RZ ;  /* 0x000000892b2b9224 */ /* 0x080fe400078e02ff */
[-C--:B------:R-:W-:Y:S01]  /*8730*/  @!P5 IMAD R11, R40, R137.reuse, RZ ;  /* 0x00000089280bd224 */ /* 0x080fe200078e02ff */
[----:B------:R-:W-:Y:S01]  /*8740*/  @!P4 STG.E.U8 desc[UR36][R4.64+0xa1], R41 ;  /* 0x0000a1290400c986 */ /* 0x000fe2000c101124 */
[----:B------:R-:W-:Y:S01]  /*8750*/  ISETP.LT.OR P4, PT, R0, 0x1, !P2 ;  /* 0x000000010000780c */ /* 0x000fe20005781670 */
[----:B0-----:R-:W-:Y:S01]  /*8760*/  @!P0 IMAD R9, R42, R137, RZ ;  /* 0x000000892a098224 */ /* 0x001fe200078e02ff */
[C---:B------:R-:W-:Y:S01]  /*8770*/  ISETP.LT.OR P2, PT, R0.reuse, 0x9, !P2 ;  /* 0x000000090000780c */ /* 0x040fe20005741670 */
[----:B------:R-:W-:Y:S01]  /*8780*/  @!P5 STG.E.U8 desc[UR36][R4.64+0xa0], R11 ;  /* 0x0000a00b0400d986 */ /* 0x000fe2000c101124 */
[----:B------:R-:W-:-:S02]  /*8790*/  ISETP.LT.OR P5, PT, R0, 0x1, !P3 ;  /* 0x000000010000780c */ /* 0x000fc40005fa1670 */
        /* <DEDUP_REMOVED lines=78> */
[----:B------:R1:W-:Y:S01]  /*8c80*/  @!P4 STG.E.U8 desc[UR36][R4.64+0xd0], R11 ;  /* 0x0000d00b0400c986 */ /* 0x0003e2000c101124 */
[C---:B------:R-:W-:Y:S01]  /*8c90*/  ISETP.LT.OR P4, PT, R0.reuse, 0x1, !P3 ;  /* 0x000000010000780c */ /* 0x040fe20005f81670 */
[----:B------:R-:W-:Y:S01]  /*8ca0*/  @!P0 IMAD R35, R35, R137, RZ ;  /* 0x0000008923238224 */ /* 0x000fe200078e02ff */
[C---:B------:R-:W-:Y:S01]  /*8cb0*/  ISETP.LT.OR P3, PT, R0.reuse, 0x9, !P3 ;  /* 0x000000090000780c */ /* 0x040fe20005f61670 */
[----:B------:R3:W-:Y:S01]  /*8cc0*/  @!P5 STG.E.U8 desc[UR36][R4.64+0xd1], R33 ;  /* 0x0000d1210400d986 */ /* 0x0007e2000c101124 */
[----:B------:R-:W-:-:S02]  /*8cd0*/  ISETP.LT.OR P5, PT, R0, 0x1, !P2 ;  /* 0x000000010000780c */ /* 0x000fc400057a1670 */
[----:B------:R-:W-:Y:S01]  /*8ce0*/  ISETP.LT.OR P2, PT, R0, 0x9, !P2 ;  /* 0x000000090000780c */ /* 0x000fe20005741670 */
[----:B------:R3:W-:Y:S04]  /*8cf0*/  @!P1 STG.E.U8 desc[UR36][R6.64+0xd0], R3 ;  /* 0x0000d00306009986 */ /* 0x0007e8000c101124 */
[----:B------:R3:W-:Y:S02]  /*8d00*/  @!P0 STG.E.U8 desc[UR36][R6.64+0xd1], R35 ;  /* 0x0000d12306008986 */ /* 0x0007e4000c101124 */
[-C--:B0-----:R-:W-:Y:S02]  /*8d10*/  @!P4 IMAD R9, R36, R137.reuse, RZ ;  /* 0x000000892409c224 */ /* 0x081fe400078e02ff */
[-C--:B-1----:R-:W-:Y:S02]  /*8d20*/  @!P3 IMAD R11, R38, R137.reuse, RZ ;  /* 0x00000089260bb224 */ /* 0x082fe400078e02ff */
[-C--:B------:R-:W-:Y:S01]  /*8d30*/  @!P5 IMAD R37, R37, R137.reuse, RZ ;  /* 0x000000892525d224 */ /* 0x080fe200078e02ff */
[----:B------:R3:W-:Y:S01]  /*8d40*/  @!P4 STG.E.U8 desc[UR36][R4.64+0xd8], R9 ;  /* 0x0000d8090400c986 */ /* 0x0007e2000c101124 */
[----:B------:R-:W-:-:S03]  /*8d50*/  @!P2 IMAD R39, R39, R137, RZ ;  /* 0x000000892727a224 */ /* 0x000fc600078e02ff */
[----:B------:R3:W-:Y:S04]  /*8d60*/  @!P5 STG.E.U8 desc[UR36][R4.64+0xd9], R37 ;  /* 0x0000d9250400d986 */ /* 0x0007e8000c101124 */
[----:B------:R3:W-:Y:S04]  /*8d70*/  @!P3 STG.E.U8 desc[UR36][R6.64+0xd8], R11 ;  /* 0x0000d80b0600b986 */ /* 0x0007e8000c101124 */
[----:B------:R3:W-:Y:S02]  /*8d80*/  @!P2 STG.E.U8 desc[UR36][R6.64+0xd9], R39 ;  /* 0x0000d9270600a986 */ /* 0x0007e4000c101124 */
.L_x_254:
[----:B------:R-:W-:Y:S05]  /*8d90*/  BSYNC B0 ;  /* 0x0000000000007941 */ /* 0x000fea0003800000 */
.L_x_28:
[----:B------:R-:W-:Y:S01]  /*8da0*/  ULDC UR4, c[0x0][0xc] ;  /* 0x0000030000047ab9 */ /* 0x000fe20000000800 */
[----:B------:R-:W-:Y:S01]  /*8db0*/  ULDC UR5, c[0x0][0x10] ;  /* 0x0000040000057ab9 */ /* 0x000fe20000000800 */
[----:B0--3--:R-:W0:Y:S01]  /*8dc0*/  LDC R3, c[0x0][0x14] ;  /* 0x00000500ff037b82 */ /* 0x009e220000000800 */
[----:B------:R-:W-:Y:S01]  /*8dd0*/  UIMAD.WIDE.U32 UR4, UR4, UR5, URZ ;  /* 0x00000005040472a5 */ /* 0x000fe2000f8e003f */
[----:B------:R-:W-:Y:S01]  /*8de0*/  PRMT R0, RZ, 0x7610, R0 ;  /* 0x00007610ff007816 */ /* 0x000fe20000000000 */
[----:B------:R-:W-:Y:S02]  /*8df0*/  IMAD.MOV.U32 R23, RZ, RZ, -0x1 ;  /* 0xffffffffff177424 */ /* 0x000fe400078e00ff */
[----:B------:R-:W-:Y:S02]  /*8e00*/  IMAD.MOV.U32 R22, RZ, RZ, -0x1 ;  /* 0xffffffffff167424 */ /* 0x000fe400078e00ff */
[----:B0-----:R-:W-:-:S04]  /*8e10*/  IMAD.WIDE.U32 R16, R3, UR4, R16 ;  /* 0x0000000403107c25 */ /* 0x001fc8000f8e0010 */
[----:B------:R-:W-:Y:S01]  /*8e20*/  IMAD R3, R3, UR5, RZ ;  /* 0x0000000503037c24 */ /* 0x000fe2000f8e02ff */
[----:B------:R-:W-:Y:S02]  /*8e30*/  ULDC.64 UR4, c[0x0][0x650] ;  /* 0x0001940000047ab9 */ /* 0x000fe40000000a00 */
[----:B------:R-:W-:Y:S01]  /*8e40*/  ISETP.GE.U32.AND P0, PT, R16, UR4, PT ;  /* 0x0000000410007c0c */ /* 0x000fe2000bf06070 */
[----:B------:R-:W-:-:S05]  /*8e50*/  IMAD.IADD R17, R17, 0x1, R3 ;  /* 0x0000000111117824 */ /* 0x000fca00078e0203 */
[----:B------:R-:W-:-:S13]  /*8e60*/  ISETP.GE.U32.AND.EX P0, PT, R17, UR5, PT, P0 ;  /* 0x0000000511007c0c */ /* 0x000fda000bf06100 */
[----:B------:R-:W-:Y:S05]  /*8e70*/  @P0 BRA `(.L_x_255) ;  /* 0x0000000400640947 */ /* 0x000fea0003800000 */
[----:B------:R-:W0:Y:S01]  /*8e80*/  S2R R12, SR_CTAID.X ;  /* 0x00000000000c7919 */ /* 0x000e220000002500 */
[----:B------:R-:W3:Y:S01]  /*8e90*/  LDC.64 R10, c[0x0][0x628] ;  /* 0x00018a00ff0a7b82 */ /* 0x000ee20000000a00 */
[----:B------:R-:W-:Y:S01]  /*8ea0*/  ULDC UR4, c[0x0][0x150] ;  /* 0x0000540000047ab9 */ /* 0x000fe20000000800 */
[----:B------:R-:W-:Y:S01]  /*8eb0*/  IMAD.MOV.U32 R8, RZ, RZ, R16 ;  /* 0x000000ffff087224 */ /* 0x000fe200078e0010 */
[----:B------:R-:W0:Y:S01]  /*8ec0*/  S2R R23, SR_CTAID.Y ;  /* 0x0000000000177919 */ /* 0x000e220000002600 */
[----:B------:R-:W-:-:S04]  /*8ed0*/  IMAD.MOV.U32 R9, RZ, RZ, R17 ;  /* 0x000000ffff097224 */ /* 0x000fc800078e0011 */
[----:B------:R-:W1:Y:S08]  /*8ee0*/  LDC R21, c[0x0][0x144] ;  /* 0x00005100ff157b82 */ /* 0x000e700000000800 */
[----:B------:R-:W1:Y:S08]  /*8ef0*/  LDC R0, c[0x0][0x630] ;  /* 0x00018c00ff007b82 */ /* 0x000e700000000800 */
[----:B------:R-:W1:Y:S01]  /*8f00*/  LDC.64 R14, c[0x0][0x620] ;  /* 0x00018800ff0e7b82 */ /* 0x000e620000000a00 */
[----:B---3--:R-:W-:-:S04]  /*8f10*/  ISETP.NE.U32.AND P0, PT, R10, RZ, PT ;  /* 0x000000ff0a00720c */ /* 0x008fc80003f05070 */
[----:B------:R-:W-:Y:S02]  /*8f20*/  ISETP.NE.AND.EX P0, PT, R11, RZ, PT, P0 ;  /* 0x000000ff0b00720c */ /* 0x000fe40003f05300 */
[----:B0-----:R-:W-:-:S05]  /*8f30*/  I2FP.F32.U32 R3, R12 ;  /* 0x0000000c00037245 */ /* 0x001fca0000201000 */
[----:B------:R-:W-:-:S04]  /*8f40*/  FMUL R3, R3, UR4 ;  /* 0x0000000403037c20 */ /* 0x000fc80008400000 */
[----:B------:R0:W3:Y:S02]  /*8f50*/  F2I.U32.TRUNC.NTZ R20, R3 ;  /* 0x0000000300147305 */ /* 0x0000e4000020f000 */
[----:B------:R-:W-:Y:S05]  /*8f60*/  @!P0 BRA `(.L_x_256) ;  /* 0x0000000000288947 */ /* 0x000fea0003800000 */
[----:B0-----:R-:W0:Y:S02]  /*8f70*/  LDC R3, c[0x0][0x634] ;  /* 0x00018d00ff037b82 */ /* 0x001e240000000800 */
[----:B0-----:R-:W-:-:S05]  /*8f80*/  IADD3 R3, P0, R16, R3, RZ ;  /* 0x0000000310037210 */ /* 0x001fca0007f1e0ff */
[----:B-1----:R-:W-:-:S04]  /*8f90*/  IMAD.X R13, RZ, RZ, R17, P0 ;  /* 0x000000ffff0d7224 */ /* 0x002fc800000e0611 */
[----:B------:R-:W-:-:S04]  /*8fa0*/  IMAD.WIDE.U32 R4, R13, R10, RZ ;  /* 0x0000000a0d047225 */ /* 0x000fc800078e00ff */
[----:B----4-:R-:W-:-:S04]  /*8fb0*/  IMAD.WIDE.U32 R6, P0, R3, R11, R4 ;  /* 0x0000000b03067225 */ /* 0x010fc80007800004 */
[----:B------:R-:W-:-:S04]  /*8fc0*/  IMAD.WIDE.U32 R4, R3, R10, RZ ;  /* 0x0000000a03047225 */ /* 0x000fc800078e00ff */
[----:B------:R-:W-:Y:S01]  /*8fd0*/  IMAD.X R9, RZ, RZ, RZ, P0 ;  /* 0x000000ffff097224 */ /* 0x000fe200000e06ff */
[----:B------:R-:W-:Y:S01]  /*8fe0*/  IADD3 RZ, P0, R5, R6, RZ ;  /* 0x0000000605ff7210 */ /* 0x000fe20007f1e0ff */
[----:B------:R-:W-:-:S04]  /*8ff0*/  IMAD.MOV.U32 R8, RZ, RZ, R7 ;  /* 0x000000ffff087224 */ /* 0x000fc800078e0007 */
[----:B------:R-:W-:-:S08]  /*9000*/  IMAD.WIDE.U32.X R8, R13, R11, R8, P0 ;  /* 0x0000000b0d087225 */ /* 0x000fd000000e0408 */
.L_x_256:
[----:B------:R-:W2:Y:S01]  /*9010*/  LDC.64 R26, c[0x0][0x640] ;  /* 0x00019000ff1a7b82 */ /* 0x000ea20000000a00 */
[-CC-:B-1----:R-:W-:Y:S01]  /*9020*/  SHF.R.U64 R22, R8, R0.reuse, R9.reuse ;  /* 0x0000000008167219 */ /* 0x182fe20000001209 */
[----:B---3--:R-:W-:Y:S01]  /*9030*/  IMAD.MOV R20, RZ, RZ, -R20 ;  /* 0x000000ffff147224 */ /* 0x008fe200078e0a14 */
[----:B------:R-:W-:Y:S01]  /*9040*/  SHF.R.U32.HI R0, RZ, R0, R9 ;  /* 0x00000000ff007219 */ /* 0x000fe20000011609 */
[----:B------:R-:W-:Y:S01]  /*9050*/  ULDC UR4, c[0x0][0x154] ;  /* 0x0000550000047ab9 */ /* 0x000fe20000000800 */
[----:B0-----:R-:W-:Y:S01]  /*9060*/  IADD3 R3, P0, RZ, -R22, RZ ;  /* 0x80000016ff037210 */ /* 0x001fe20007f1e0ff */
[----:B------:R-:W-:Y:S02]  /*9070*/  IMAD R21, R21, R20, R12 ;  /* 0x0000001415157224 */ /* 0x000fe400078e020c */
[----:B----4-:R-:W0:Y:S01]  /*9080*/  LDC R6, c[0x0][0x618] ;  /* 0x00018600ff067b82 */ /* 0x010e220000000800 */
[----:B------:R-:W-:Y:S02]  /*9090*/  IMAD.MOV.U32 R7, RZ, RZ, 0x1 ;  /* 0x00000001ff077424 */ /* 0x000fe400078e00ff */
[----:B------:R-:W-:-:S04]  /*90a0*/  IMAD.X R5, RZ, RZ, ~R0, P0 ;  /* 0x000000ffff057224 */ /* 0x000fc800000e0e00 */
[-C--:B------:R-:W-:Y:S01]  /*90b0*/  IMAD R0, R5, R14.reuse, RZ ;  /* 0x0000000e05007224 */ /* 0x080fe200078e02ff */
[----:B------:R-:W1:Y:S01]  /*90c0*/  LDC R8, c[0x0][0x608] ;  /* 0x00018200ff087b82 */ /* 0x000e620000000800 */
[----:B------:R-:W-:-:S04]  /*90d0*/  IMAD.WIDE.U32 R4, R3, R14, R16 ;  /* 0x0000000e03047225 */ /* 0x000fc800078e0010 */
[----:B------:R-:W-:Y:S01]  /*90e0*/  IMAD R3, R3, R15, R0 ;  /* 0x0000000f03037224 */ /* 0x000fe200078e0200 */
[----:B------:R-:W-:Y:S02]  /*90f0*/  I2FP.F32.U32 R0, R23 ;  /* 0x0000001700007245 */ /* 0x000fe40000201000 */
[----:B------:R-:W3:Y:S01]  /*9100*/  LDC R24, c[0x0][0x658] ;  /* 0x00019600ff187b82 */ /* 0x000ee20000000800 */
[----:B------:R-:W-:Y:S01]  /*9110*/  IMAD.IADD R3, R5, 0x1, R3 ;  /* 0x0000000105037824 */ /* 0x000fe200078e0203 */
[----:B--2---:R-:W-:Y:S01]  /*9120*/  ISETP.NE.U32.AND P0, PT, R26, RZ, PT ;  /* 0x000000ff1a00720c */ /* 0x004fe20003f05070 */
[----:B------:R-:W-:Y:S01]  /*9130*/  FMUL R0, R0, UR4 ;  /* 0x0000000400007c20 */ /* 0x000fe20008400000 */
[----:B------:R-:W-:Y:S02]  /*9140*/  IMAD.MOV.U32 R5, RZ, RZ, -0x1 ;  /* 0xffffffffff057424 */ /* 0x000fe400078e00ff */
[----:B------:R-:W-:Y:S01]  /*9150*/  ISETP.NE.AND.EX P0, PT, R27, RZ, PT, P0 ;  /* 0x000000ff1b00720c */ /* 0x000fe20003f05300 */
[----:B------:R2:W4:Y:S01]  /*9160*/  F2I.U32.TRUNC.NTZ R13, R0 ;  /* 0x00000000000d7305 */ /* 0x000522000020f000 */
[----:B------:R-:W2:Y:S01]  /*9170*/  LDC R20, c[0x0][0x148] ;  /* 0x00005200ff147b82 */ /* 0x000ea20000000800 */
[----:B0-----:R-:W-:-:S02]  /*9180*/  SHF.R.U64 R12, R4, R6, R3 ;  /* 0x00000006040c7219 */ /* 0x001fc40000001203 */
[----:B------:R-:W-:-:S05]  /*9190*/  SHF.R.U32.HI R3, RZ, R6, R3 ;  /* 0x00000006ff037219 */ /* 0x000fca0000011603 */
[----:B------:R-:W0:Y:S01]  /*91a0*/  LDC R15, c[0x0][0x600] ;  /* 0x00018000ff0f7b82 */ /* 0x000e220000000800 */
[-CC-:B-1----:R-:W-:Y:S02]  /*91b0*/  SHF.R.U64 R10, R12, R8.reuse, R3.reuse ;  /* 0x000000080c0a7219 */ /* 0x182fe40000001203 */
[----:B------:R-:W-:-:S05]  /*91c0*/  SHF.R.U32.HI R3, RZ, R8, R3 ;  /* 0x00000008ff037219 */ /* 0x000fca0000011603 */
[----:B------:R-:W1:Y:S01]  /*91d0*/  LDC R28, c[0x0][0x648] ;  /* 0x00019200ff1c7b82 */ /* 0x000e620000000800 */
[-C--:B---3--:R-:W-:Y:S02]  /*91e0*/  SHF.L.U32 R4, R5, R24.reuse, RZ ;  /* 0x0000001805047219 */ /* 0x088fe400000006ff */
[--C-:B------:R-:W-:Y:S02]  /*91f0*/  SHF.R.U64 R14, R10, R24, R3.reuse ;  /* 0x000000180a0e7219 */ /* 0x100fe40000001203 */
[----:B------:R-:W-:Y:S02]  /*9200*/  LOP3.LUT R25, RZ, R4, RZ, 0x33, !PT ;  /* 0x00000004ff197212 */ /* 0x000fe400078e33ff */
[-C--:B------:R-:W-:Y:S01]  /*9210*/  SHF.R.U32.HI R5, RZ, R24.reuse, R3 ;  /* 0x00000018ff057219 */ /* 0x080fe20000011603 */
[----:B------:R-:W3:Y:S01]  /*9220*/  LDC R29, c[0x0][0x638] ;  /* 0x00018e00ff1d7b82 */ /* 0x000ee20000000800 */
[----:B------:R-:W-:Y:S01]  /*9230*/  SHF.L.U32 R136, R7, R24, RZ ;  /* 0x0000001807887219 */ /* 0x000fe200000006ff */
[----:B------:R-:W-:-:S06]  /*9240*/  IMAD.MOV.U32 R4, RZ, RZ, R14 ;  /* 0x000000ffff047224 */ /* 0x000fcc00078e000e */
[----:B------:R-:W0:Y:S01]  /*9250*/  LDC R30, c[0x0][0x610] ;  /* 0x00018400ff1e7b82 */ /* 0x000e220000000800 */
[----:B----4-:R-:W-:Y:S05]  /*9260*/  @!P0 BRA `(.L_x_257) ;  /* 0x0000000000288947 */ /* 0x010fea0003800000 */
[----:B------:R-:W4:Y:S02]  /*9270*/  LDC R3, c[0x0][0x64c] ;  /* 0x00019300ff037b82 */ /* 0x000f240000000800 */
[----:B----4-:R-:W-:-:S05]  /*9280*/  IADD3 R3, P0, R14, R3, RZ ;  /* 0x000000030e037210 */ /* 0x010fca0007f1e0ff */
        /* <DEDUP_REMOVED lines=8> */
.L_x_257:
[----:B------:R-:W-:Y:S01]  /*9310*/  ISETP.NE.AND P0, PT, R2, 0x1, PT ;  /* 0x000000010200780c */ /* 0x000fe20003f05270 */
[----:B0-----:R-:W-:Y:S01]  /*9320*/  VIADD R7, R15, 0xffffffff ;  /* 0xffffffff0f077836 */ /* 0x001fe20000000000 */
[----:B-12---:R-:W-:Y:S01]  /*9330*/  SHF.R.U64 R0, R4, R28, R5 ;  /* 0x0000001c04007219 */ /* 0x006fe20000001205 */
[----:B------:R-:W-:Y:S01]  /*9340*/  IMAD.MOV R13, RZ, RZ, -R13 ;  /* 0x000000ffff0d7224 */ /* 0x000fe200078e0a0d */
[----:B------:R-:W-:Y:S01]  /*9350*/  LOP3.LUT R5, R10, R25, RZ, 0xc0, !PT ;  /* 0x000000190a057212 */ /* 0x000fe200078ec0ff */
[----:B------:R-:W-:Y:S02]  /*9360*/  IMAD.MOV.U32 R4, RZ, RZ, 0x1 ;  /* 0x00000001ff047424 */ /* 0x000fe400078e00ff */
[----:B------:R-:W-:Y:S02]  /*9370*/  IMAD.MOV R3, RZ, RZ, -R0 ;  /* 0x000000ffff037224 */ /* 0x000fe400078e0a00 */
[----:B------:R-:W-:Y:S01]  /*9380*/  IMAD R136, R136, R0, R5 ;  /* 0x0000000088887224 */ /* 0x000fe200078e0205 */
[----:B------:R-:W-:Y:S01]  /*9390*/  LOP3.LUT R5, R12, R7, RZ, 0xc0, !PT ;  /* 0x000000070c057212 */ /* 0x000fe200078ec0ff */
[----:B---3--:R-:W-:-:S02]  /*93a0*/  IMAD R0, R3, R29, R14 ;  /* 0x0000001d03007224 */ /* 0x008fc400078e020e */
[----:B------:R-:W-:Y:S02]  /*93b0*/  @P0 IMAD R21, R20, R13, R23 ;  /* 0x0000000d14150224 */ /* 0x000fe400078e0217 */
[----:B------:R-:W-:Y:S01]  /*93c0*/  IMAD R3, R0, R15, R5 ;  /* 0x0000000f00037224 */ /* 0x000fe200078e0205 */
[----:B------:R-:W-:Y:S01]  /*93d0*/  PRMT R0, R4, 0x7610, R0 ;  /* 0x0000761004007816 */ /* 0x000fe20000000000 */
[----:B------:R-:W-:-:S05]  /*93e0*/  IMAD R136, R136, R30, R21 ;  /* 0x0000001e88887224 */ /* 0x000fca00078e0215 */
[----:B------:R-:W-:Y:S02]  /*93f0*/  SEL R23, R3, R136, !P0 ;  /* 0x0000008803177207 */ /* 0x000fe40004000000 */
[----:B------:R-:W-:-:S07]  /*9400*/  SEL R136, R136, R3, !P0 ;  /* 0x0000000388887207 */ /* 0x000fce0004000000 */
.L_x_255:
[----:B------:R-:W-:-:S13]  /*9410*/  LOP3.LUT P0, RZ, R0, 0xff, RZ, 0xc0, !PT ;  /* 0x000000ff00ff7812 */ /* 0x000fda000780c0ff */
[----:B------:R-:W-:Y:S05]  /*9420*/  @P0 BRA `(.L_x_258) ;  /* 0xffffff7800c80947 */ /* 0x000fea000383ffff */
[----:B------:R-:W-:Y:S05]  /*9430*/  EXIT ;  /* 0x000000000000794d */ /* 0x000fea0003800000 */
.L_x_3:
[----:B0-----:R-:W-:Y:S01]  /*9440*/  ULDC.64 UR4, c[0x0][0x650] ;  /* 0x0001940000047ab9 */ /* 0x001fe20000000a00 */
        /* <DEDUP_REMOVED lines=25> */
.L_x_260:
[--C-:B------:R-:W-:Y:S01]  /*95e0*/  SHF.R.U64 R12, R10, R14, R11.reuse ;  /* 0x0000000e0a0c7219 */ /* 0x100fe2000000120b */
[----:B------:R-:W0:Y:S01]  /*95f0*/  LDC R22, c[0x0][0x618] ;  /* 0x00018600ff167b82 */ /* 0x000e220000000800 */
[----:B------:R-:W-:Y:S01]  /*9600*/  I2FP.F32.U32 R6, R4 ;  /* 0x0000000400067245 */ /* 0x000fe20000201000 */
[----:B------:R-:W-:Y:S01]  /*9610*/  ULDC UR4, c[0x0][0x150] ;  /* 0x0000540000047ab9 */ /* 0x000fe20000000800 */
[----:B------:R-:W-:Y:S02]  /*9620*/  SHF.R.U32.HI R5, RZ, R14, R11 ;  /* 0x0000000eff057219 */ /* 0x000fe4000001160b */
[----:B------:R-:W-:Y:S01]  /*9630*/  IADD3 R9, P0, RZ, -R12, RZ ;  /* 0x8000000cff097210 */ /* 0x000fe20007f1e0ff */
[----:B------:R-:W-:Y:S01]  /*9640*/  FMUL R11, R6, UR4 ;  /* 0x00000004060b7c20 */ /* 0x000fe20008400000 */
[----:B------:R-:W-:Y:S01]  /*9650*/  ULDC UR4, c[0x0][0x154] ;  /* 0x0000550000047ab9 */ /* 0x000fe20000000800 */
[----:B------:R-:W1:Y:S02]  /*9660*/  LDC.64 R24, c[0x0][0x640] ;  /* 0x00019000ff187b82 */ /* 0x000e640000000a00 */
[----:B------:R-:W-:-:S02]  /*9670*/  IMAD.X R5, RZ, RZ, ~R5, P0 ;  /* 0x000000ffff057224 */ /* 0x000fc400000e0e05 */
[----:B------:R-:W2:Y:S01]  /*9680*/  F2I.U32.TRUNC.NTZ R11, R11 ;  /* 0x0000000b000b7305 */ /* 0x000ea2000020f000 */
[----:B------:R-:W-:-:S03]  /*9690*/  IMAD.WIDE.U32 R6, R9, R20, R16 ;  /* 0x0000001409067225 */ /* 0x000fc600078e0010 */
[----:B------:R-:W3:Y:S01]  /*96a0*/  LDC R13, c[0x0][0x144] ;  /* 0x00005100ff0d7b82 */ /* 0x000ee20000000800 */
[----:B------:R-:W-:-:S04]  /*96b0*/  IMAD R8, R5, R20, RZ ;  /* 0x0000001405087224 */ /* 0x000fc800078e02ff */
[----:B------:R-:W-:Y:S02]  /*96c0*/  IMAD R5, R9, R21, R8 ;  /* 0x0000001509057224 */ /* 0x000fe400078e0208 */
[----:B------:R-:W-:Y:S01]  /*96d0*/  IMAD.MOV.U32 R8, RZ, RZ, -0x1 ;  /* 0xffffffffff087424 */ /* 0x000fe200078e00ff */
[----:B------:R-:W4:Y:S01]  /*96e0*/  LDC R14, c[0x0][0x608] ;  /* 0x00018200ff0e7b82 */ /* 0x000f220000000800 */
[----:B------:R-:W-:Y:S01]  /*96f0*/  IMAD.IADD R5, R7, 0x1, R5 ;  /* 0x0000000107057824 */ /* 0x000fe200078e0205 */
[----:B------:R-:W-:-:S04]  /*9700*/  I2FP.F32.U32 R7, R3 ;  /* 0x0000000300077245 */ /* 0x000fc80000201000 */
[-C--:B0-----:R-:W-:Y:S01]  /*9710*/  SHF.R.U64 R10, R6, R22.reuse, R5 ;  /* 0x00000016060a7219 */ /* 0x081fe20000001205 */
[----:B--2---:R-:W-:Y:S01]  /*9720*/  IMAD.MOV R6, RZ, RZ, -R11 ;  /* 0x000000ffff067224 */ /* 0x004fe200078e0a0b */
[----:B------:R-:W0:Y:S01]  /*9730*/  LDC R9, c[0x0][0x658] ;  /* 0x00019600ff097b82 */ /* 0x000e220000000800 */
[----:B-1----:R-:W-:Y:S01]  /*9740*/  ISETP.NE.U32.AND P0, PT, R24, RZ, PT ;  /* 0x000000ff1800720c */ /* 0x002fe20003f05070 */
[----:B------:R-:W-:Y:S01]  /*9750*/  FMUL R7, R7, UR4 ;  /* 0x0000000407077c20 */ /* 0x000fe20008400000 */
[----:B------:R-:W-:Y:S02]  /*9760*/  SHF.R.U32.HI R5, RZ, R22, R5 ;  /* 0x00000016ff057219 */ /* 0x000fe40000011605 */
[----:B------:R-:W-:-:S03]  /*9770*/  ISETP.NE.AND.EX P0, PT, R25, RZ, PT, P0 ;  /* 0x000000ff1900720c */ /* 0x000fc60003f05300 */
[----:B------:R-:W1:Y:S01]  /*9780*/  LDC R20, c[0x0][0x148] ;  /* 0x00005200ff147b82 */ /* 0x000e620000000800 */
[----:B---3--:R-:W-:Y:S02]  /*9790*/  IMAD R23, R13, R6, R4 ;  /* 0x000000060d177224 */ /* 0x008fe400078e0204 */
[----:B------:R-:W-:-:S05]  /*97a0*/  IMAD.MOV.U32 R6, RZ, RZ, 0x1 ;  /* 0x00000001ff067424 */ /* 0x000fca00078e00ff */
[----:B------:R-:W2:Y:S01]  /*97b0*/  LDC R21, c[0x0][0x600] ;  /* 0x00018000ff157b82 */ /* 0x000ea20000000800 */
[-CC-:B----4-:R-:W-:Y:S02]  /*97c0*/  SHF.R.U64 R13, R10, R14.reuse, R5.reuse ;  /* 0x0000000e0a0d7219 */ /* 0x190fe40000001205 */
[----:B------:R-:W-:Y:S02]  /*97d0*/  SHF.R.U32.HI R4, RZ, R14, R5 ;  /* 0x0000000eff047219 */ /* 0x000fe40000011605 */
[----:B------:R3:W4:Y:S03]  /*97e0*/  F2I.U32.TRUNC.NTZ R14, R7 ;  /* 0x00000007000e7305 */ /* 0x000726000020f000 */
[----:B------:R-:W1:Y:S01]  /*97f0*/  LDC R26, c[0x0][0x648] ;  /* 0x00019200ff1a7b82 */ /* 0x000e620000000800 */
[-C--:B0-----:R-:W-:Y:S02]  /*9800*/  SHF.R.U64 R15, R13, R9.reuse, R4 ;  /* 0x000000090d0f7219 */ /* 0x081fe40000001204 */
[----:B------:R-:W-:-:S02]  /*9810*/  SHF.L.U32 R8, R8, R9, RZ ;  /* 0x0000000908087219 */ /* 0x000fc400000006ff */
[-C--:B------:R-:W-:Y:S01]  /*9820*/  SHF.R.U32.HI R5, RZ, R9.reuse, R4 ;  /* 0x00000009ff057219 */ /* 0x080fe20000011604 */
[----:B------:R-:W-:Y:S01]  /*9830*/  IMAD.MOV.U32 R4, RZ, RZ, R15 ;  /* 0x000000ffff047224 */ /* 0x000fe200078e000f */
[----:B------:R-:W-:Y:S01]  /*9840*/  SHF.L.U32 R22, R6, R9, RZ ;  /* 0x0000000906167219 */ /* 0x000fe200000006ff */
[----:B------:R-:W0:Y:S01]  /*9850*/  LDC R27, c[0x0][0x638] ;  /* 0x00018e00ff1b7b82 */ /* 0x000e220000000800 */
[----:B------:R-:W-:-:S07]  /*9860*/  LOP3.LUT R28, RZ, R8, RZ, 0x33, !PT ;  /* 0x00000008ff1c7212 */ /* 0x000fce00078e33ff */
        /* <DEDUP_REMOVED lines=12> */
.L_x_261:
[----:B------:R-:W-:Y:S01]  /*9930*/  ISETP.NE.AND P0, PT, R2, 0x1, PT ;  /* 0x000000010200780c */ /* 0x000fe20003f05270 */
[----:B--2---:R-:W-:Y:S01]  /*9940*/  VIADD R7, R21, 0xffffffff ;  /* 0xffffffff15077836 */ /* 0x004fe20000000000 */
[----:B-1----:R-:W-:Y:S01]  /*9950*/  SHF.R.U64 R5, R4, R26, R5 ;  /* 0x0000001a04057219 */ /* 0x002fe20000001205 */
[----:B------:R-:W-:Y:S01]  /*9960*/  IMAD.MOV R14, RZ, RZ, -R14 ;  /* 0x000000ffff0e7224 */ /* 0x000fe200078e0a0e */
[----:B------:R-:W-:Y:S01]  /*9970*/  LOP3.LUT R4, R13, R28, RZ, 0xc0, !PT ;  /* 0x0000001c0d047212 */ /* 0x000fe200078ec0ff */
[----:B------:R-:W-:Y:S01]  /*9980*/  IMAD.MOV.U32 R8, RZ, RZ, R12 ;  /* 0x000000ffff087224 */ /* 0x000fe200078e000c */
[----:B------:R-:W-:Y:S01]  /*9990*/  LOP3.LUT R10, R10, R7, RZ, 0xc0, !PT ;  /* 0x000000070a0a7212 */ /* 0x000fe200078ec0ff */
[----:B------:R-:W-:Y:S02]  /*99a0*/  IMAD.MOV R6, RZ, RZ, -R5 ;  /* 0x000000ffff067224 */ /* 0x000fe400078e0a05 */
[----:B------:R-:W-:-:S04]  /*99b0*/  IMAD R4, R22, R5, R4 ;  /* 0x0000000516047224 */ /* 0x000fc800078e0204 */
[----:B------:R-:W-:Y:S02]  /*99c0*/  @P0 IMAD R23, R20, R14, R3 ;  /* 0x0000000e14170224 */ /* 0x000fe400078e0203 */
[----:B0-----:R-:W-:Y:S02]  /*99d0*/  IMAD R3, R6, R27, R15 ;  /* 0x0000001b06037224 */ /* 0x001fe400078e020f */
[----:B------:R-:W-:Y:S02]  /*99e0*/  IMAD R7, R4, R29, R23 ;  /* 0x0000001d04077224 */ /* 0x000fe400078e0217 */
[----:B------:R-:W-:Y:S02]  /*99f0*/  IMAD R4, R3, R21, R10 ;  /* 0x0000001503047224 */ /* 0x000fe400078e020a */
[----:B------:R-:W-:-:S03]  /*9a00*/  IMAD.MOV.U32 R6, RZ, RZ, 0x1 ;  /* 0x00000001ff067424 */ /* 0x000fc600078e00ff */
[----:B------:R-:W-:Y:S02]  /*9a10*/  SEL R9, R4, R7, !P0 ;  /* 0x0000000704097207 */ /* 0x000fe40004000000 */
[----:B------:R-:W-:-:S07]  /*9a20*/  SEL R7, R7, R4, !P0 ;  /* 0x0000000407077207 */ /* 0x000fce0004000000 */
.L_x_259:
[----:B------:R-:W-:-:S08]  /*9a30*/  NOP ;  /* 0x0000000000007918 */ /* 0x000fd00000000000 */
[----:B------:R-:W0:-:S00]  /*9a40*/  USETMAXREG.DEALLOC.CTAPOOL 0x28 ;  /* 0x00000028000079c8 */ /* 0x000e0000080e0500 */
[----:B0-----:R-:W-:-:S13]  /*9a50*/  ISETP.NE.AND P0, PT, R0, RZ, PT ;  /* 0x000000ff0000720c */ /* 0x001fda0003f05270 */
[----:B------:R-:W-:Y:S05]  /*9a60*/  @P0 EXIT ;  /* 0x000000000000094d */ /* 0x000fea0003800000 */
[----:B------:R-:W-:Y:S01]  /*9a70*/  LOP3.LUT P0, RZ, R6, 0xff, RZ, 0xc0, !PT ;  /* 0x000000ff06ff7812 */ /* 0x000fe2000780c0ff */
[----:B------:R-:W-:Y:S02]  /*9a80*/  IMAD.MOV.U32 R0, RZ, RZ, 0x1 ;  /* 0x00000001ff007424 */ /* 0x000fe400078e00ff */
[----:B------:R-:W-:-:S10]  /*9a90*/  IMAD.MOV.U32 R12, RZ, RZ, RZ ;  /* 0x000000ffff0c7224 */ /* 0x000fd400078e00ff */
[----:B------:R-:W-:Y:S05]  /*9aa0*/  @!P0 BRA `(.L_x_262) ;  /* 0x0000000c00308947 */ /* 0x000fea0003800000 */
[----:B------:R-:W0:Y:S01]  /*9ab0*/  LDC R0, c[0x0][0x28c] ;  /* 0x0000a300ff007b82 */ /* 0x000e220000000800 */
[----:B------:R-:W-:Y:S01]  /*9ac0*/  ULDC UR5, c[0x0][0x600] ;  /* 0x0001800000057ab9 */ /* 0x000fe20000000800 */
[----:B------:R-:W-:Y:S01]  /*9ad0*/  ULDC UR4, c[0x0][0xc] ;  /* 0x0000030000047ab9 */ /* 0x000fe20000000800 */
[----:B------:R-:W-:Y:S01]  /*9ae0*/  UIADD3 UR16, UR5, -0x1, URZ ;  /* 0xffffffff05107890 */ /* 0x000fe2000fffe03f */
[C---:B------:R-:W-:Y:S01]  /*9af0*/  LOP3.LUT P2, RZ, R18.reuse, 0x7f, RZ, 0xc0, !PT ;  /* 0x0000007f12ff7812 */ /* 0x040fe2000784c0ff */
[----:B------:R-:W-:Y:S01]  /*9b00*/  ULDC UR6, c[0x0][0x658] ;  /* 0x0001960000067ab9 */ /* 0x000fe20000000800 */
[----:B------:R-:W-:Y:S01]  /*9b10*/  ULDC UR5, c[0x0][0x10] ;  /* 0x0000040000057ab9 */ /* 0x000fe20000000800 */
[----:B------:R-:W-:Y:S01]  /*9b20*/  UMOV UR7, 0xffffffff ;  /* 0xffffffff00077882 */ /* 0x000fe20000000000 */
[----:B------:R-:W-:Y:S01]  /*9b30*/  UMOV UR8, 0x1 ;  /* 0x0000000100087882 */ /* 0x000fe20000000000 */
[----:B------:R-:W-:Y:S01]  /*9b40*/  UIMAD.WIDE.U32 UR4, UR4, UR5, URZ ;  /* 0x00000005040472a5 */ /* 0x000fe2000f8e003f */
[----:B------:R-:W-:Y:S01]  /*9b50*/  LOP3.LUT P0, RZ, R18, 0x1f, RZ, 0xc0, !PT ;  /* 0x0000001f12ff7812 */ /* 0x000fe2000780c0ff */
[----:B------:R-:W-:Y:S01]  /*9b60*/  USHF.L.U32 UR7, UR7, UR6, URZ ;  /* 0x0000000607077299 */ /* 0x000fe2000800063f */
[----:B------:R-:W-:Y:S01]  /*9b70*/  BSSY B0, `(.L_x_262) ;  /* 0x00000bf000007945 */ /* 0x000fe20003800000 */
[----:B------:R-:W-:Y:S01]  /*9b80*/  USHF.L.U32 UR18, UR8, UR6, URZ ;  /* 0x0000000608127299 */ /* 0x000fe2000800063f */
[----:B------:R-:W-:Y:S01]  /*9b90*/  IMAD.MOV.U32 R13, RZ, RZ, 0x1 ;  /* 0x00000001ff0d7424 */ /* 0x000fe200078e00ff */
[----:B------:R-:W-:Y:S01]  /*9ba0*/  LOP3.LUT R11, R19, 0x2, RZ, 0xfc, !PT ;  /* 0x00000002130b7812 */ /* 0x000fe200078efcff */
[----:B------:R-:W-:Y:S01]  /*9bb0*/  ULDC UR6, c[0x0][0x14] ;  /* 0x0000050000067ab9 */ /* 0x000fe20000000800 */
[----:B------:R-:W-:Y:S01]  /*9bc0*/  PLOP3.LUT P0, PT, P0, P2, PT, 0x8a, 0x0 ;  /* 0x000000000000781c */ /* 0x000fe20000705172 */
[----:B------:R-:W-:Y:S01]  /*9bd0*/  UIMAD.WIDE.U32 UR20, UR4, UR6, URZ ;  /* 0x00000006041472a5 */ /* 0x000fe2000f8e003f */
[----:B------:R-:W-:Y:S01]  /*9be0*/  IMAD.MOV.U32 R12, RZ, RZ, RZ ;  /* 0x000000ffff0c7224 */ /* 0x000fe200078e00ff */
[----:B------:R-:W-:-:S02]  /*9bf0*/  UIMAD UR13, UR5, UR6, URZ ;  /* 0x00000006050d72a4 */ /* 0x000fc4000f8e023f */
[----:B------:R-:W-:Y:S01]  /*9c00*/  ULOP3.LUT UR17, URZ, UR7, URZ, 0x33, !UPT ;  /* 0x000000073f117292 */ /* 0x000fe2000f8e333f */
[----:B0-----:R-:W-:Y:S01]  /*9c10*/  VIADD R0, R0, 0x7f ;  /* 0x0000007f00007836 */ /* 0x001fe20000000000 */
[----:B------:R-:W-:Y:S01]  /*9c20*/  UIADD3 UR13, UR21, UR13, URZ ;  /* 0x0000000d150d7290 */ /* 0x000fe2000fffe03f */
[----:B------:R-:W-:-:S03]  /*9c30*/  ULDC.64 UR22, c[0x0][0x198] ;  /* 0x0000660000167ab9 */ /* 0x000fc60000000a00 */
[----:B------:R-:W-:-:S04]  /*9c40*/  SHF.R.S32.HI R3, RZ, 0x1f, R0 ;  /* 0x0000001fff037819 */ /* 0x000fc80000011400 */
[----:B------:R-:W-:Y:S01]  /*9c50*/  LEA.HI R3, R3, R0, RZ, 0x7 ;  /* 0x0000000003037211 */ /* 0x000fe200078f38ff */
[----:B------:R-:W-:-:S03]  /*9c60*/  IMAD.MOV.U32 R0, RZ, RZ, 0x1 ;  /* 0x00000001ff007424 */ /* 0x000fc600078e00ff */
[----:B------:R-:W-:-:S05]  /*9c70*/  SHF.R.S32.HI R3, RZ, 0x7, R3 ;  /* 0x00000007ff037819 */ /* 0x000fca0000011403 */
[----:B------:R-:W-:-:S07]  /*9c80*/  VIADD R10, R3, 0x1 ;  /* 0x00000001030a7836 */ /* 0x000fce0000000000 */
.L_x_274:
[----:B------:R-:W-:-:S03]  /*9c90*/  UMOV UR4, 0xffffffff ;  /* 0xffffffff00047882 */ /* 0x000fc60000000000 */
[----:B------:R-:W-:Y:S05]  /*9ca0*/  BRA.DIV UR4, `(.L_x_263) ;  /* 0x0000000e04bc7947 */ /* 0x000fea000b800000 */
[----:B------:R-:W-:-:S13]  /*9cb0*/  ELECT P6, URZ, PT ;  /* 0x00000000003f782f */ /* 0x000fda00038c0000 */
.L_x_286:
[----:B------:R-:W0:Y:S01]  /*9cc0*/  LDC R4, c[0x0][0x28c] ;  /* 0x0000a300ff047b82 */ /* 0x000e220000000800 */
[----:B------:R-:W-:Y:S01]  /*9cd0*/  BSSY B1, `(.L_x_264) ;  /* 0x0000037000017945 */ /* 0x000fe20003800000 */
[----:B0-----:R-:W-:-:S13]  /*9ce0*/  ISETP.LT.OR P6, PT, R4, 0x1, !P6 ;  /* 0x000000010400780c */ /* 0x001fda00077c1670 */
[----:B------:R-:W-:Y:S05]  /*9cf0*/  @P6 BRA `(.L_x_265) ;  /* 0x0000000000d06947 */ /* 0x000fea0003800000 */
[----:B------:R-:W-:Y:S02]  /*9d00*/  IMAD R15, R9, 0xe0, RZ ;  /* 0x000000e0090f7824 */ /* 0x000fe400078e02ff */
[----:B------:R-:W-:Y:S02]  /*9d10*/  IMAD.SHL.U32 R18, R7, 0x80, RZ ;  /* 0x0000008007127824 */ /* 0x000fe400078e00ff */
[----:B------:R-:W-:Y:S02]  /*9d20*/  IMAD.MOV.U32 R20, RZ, RZ, RZ ;  /* 0x000000ffff147224 */ /* 0x000fe400078e00ff */
[----:B------:R-:W-:Y:S02]  /*9d30*/  IMAD.MOV.U32 R4, RZ, RZ, R10 ;  /* 0x000000ffff047224 */ /* 0x000fe400078e000a */
[----:B------:R-:W-:Y:S02]  /*9d40*/  IMAD.MOV.U32 R5, RZ, RZ, R0 ;  /* 0x000000ffff057224 */ /* 0x000fe400078e0000 */
[----:B------:R-:W-:-:S07]  /*9d50*/  IMAD.MOV.U32 R6, RZ, RZ, R12 ;  /* 0x000000ffff067224 */ /* 0x000fce00078e000c */
.L_x_269:
[----:B------:R-:W0:Y:S01]  /*9d60*/  S2R R14, SR_CgaCtaId ;  /* 0x00000000000e7919 */ /* 0x000e220000008800 */
[----:B------:R-:W-:Y:S01]  /*9d70*/  MOV R7, 0x400 ;  /* 0x0000040000077802 */ /* 0x000fe20000000f00 */
[----:B------:R-:W1:Y:S03]  /*9d80*/  @!P2 LDC R9, c[0x0][0x500] ;  /* 0x00014000ff09ab82 */ /* 0x000e660000000800 */
[----:B0-----:R-:W-:Y:S02]  /*9d90*/  LEA R21, R14, R7, 0x18 ;  /* 0x000000070e157211 */ /* 0x001fe400078ec0ff */
[----:B------:R-:W-:-:S03]  /*9da0*/  SHF.L.U32 R7, R5, 0x1f, RZ ;  /* 0x0000001f05077819 */ /* 0x000fc600000006ff */
[----:B------:R-:W-:-:S04]  /*9db0*/  IMAD R14, R6, 0x8, R21 ;  /* 0x00000008060e7824 */ /* 0x000fc800078e0215 */
[----:B------:R-:W0:Y:S02]  /*9dc0*/  SYNCS.PHASECHK.TRANS64.TRYWAIT P1, [R14+URZ+0x28], R7 ;  /* 0x000028070e0075a7 */ /* 0x000e24000802017f */
[----:B01----:R-:W-:Y:S05]  /*9dd0*/  @!P1 BRA `(.L_x_266) ;  /* 0x0000000c00909947 */ /* 0x003fea0003800000 */
.L_x_287:
[----:B0-----:R-:W-:Y:S01]  /*9de0*/  PRMT R7, R11, 0x9910, RZ ;  /* 0x000099100b077816 */ /* 0x001fe200000000ff */
[----:B------:R0:W-:Y:S03]  /*9df0*/  @!P2 SYNCS.ARRIVE.TRANS64 RZ, [R14+URZ], R9 ;  /* 0x000000090effa9a7 */ /* 0x0001e6000800003f */
[----:B------:R-:W-:-:S13]  /*9e00*/  ISETP.NE.AND P1, PT, R7, 0x2, PT ;  /* 0x000000020700780c */ /* 0x000fda0003f25270 */
[----:B0-----:R-:W-:Y:S05]  /*9e10*/  @P1 BRA `(.L_x_267) ;  /* 0x0000000000041947 */ /* 0x001fea0003800000 */
[----:B------:R-:W-:Y:S01]  /*9e20*/  BPT.TRAP 0x1 ;  /* 0x000000040000795c */ /* 0x000fe20000300000 */
.L_x_267:
[----:B------:R-:W-:Y:S05]  /*9e30*/  @P0 BRA `(.L_x_268) ;  /* 0x0000000000040947 */ /* 0x000fea0003800000 */
[----:B------:R-:W-:Y:S01]  /*9e40*/  BPT.TRAP 0x1 ;  /* 0x000000040000795c */ /* 0x000fe20000300000 */
.L_x_268:
[--C-:B------:R-:W-:Y:S01]  /*9e50*/  IMAD R7, R6, 0x4000, R21.reuse ;  /* 0x0000400006077824 */ /* 0x100fe200078e0215 */
[----:B------:R-:W-:Y:S01]  /*9e60*/  R2UR UR9, R14 ;  /* 0x000000000e0972ca */ /* 0x000fe200000e0000 */
[----:B------:R-:W-:Y:S01]  /*9e70*/  IMAD R21, R6, 0x7000, R21 ;  /* 0x0000700006157824 */ /* 0x000fe200078e0215 */
[----:B------:R-:W-:Y:S01]  /*9e80*/  UIADD3 UR4, UP0, UR22, 0xf0, URZ ;  /* 0x000000f016047890 */ /* 0x000fe2000ff1e03f */
[----:B------:R-:W-:Y:S01]  /*9e90*/  VIADD R4, R4, 0xffffffff ;  /* 0xffffffff04047836 */ /* 0x000fe20000000000 */
[----:B------:R-:W-:Y:S01]  /*9ea0*/  R2UR UR5, R7 ;  /* 0x00000000070572ca */ /* 0x000fe200000e0000 */
[----:B------:R-:W-:Y:S01]  /*9eb0*/  UIADD3 UR24, UP1, UR22, 0x1f0, URZ ;  /* 0x000001f016187890 */ /* 0x000fe2000ff3e03f */
[----:B------:R-:W-:Y:S01]  /*9ec0*/  R2UR UR8, R21 ;  /* 0x00000000150872ca */ /* 0x000fe200000e0000 */
[----:B------:R-:W-:Y:S01]  /*9ed0*/  VIADD R6, R6, 0x1 ;  /* 0x0000000106067836 */ /* 0x000fe20000000000 */
[----:B------:R-:W-:Y:S01]  /*9ee0*/  R2UR UR11, R18 ;  /* 0x00000000120b72ca */ /* 0x000fe200000e0000 */
[----:B------:R-:W-:Y:S01]  /*9ef0*/  UIADD3.X UR25, URZ, UR23, URZ, UP1, !UPT ;  /* 0x000000173f197290 */ /* 0x000fe20008ffe43f */
[----:B------:R-:W-:Y:S01]  /*9f00*/  R2UR UR10, R20 ;  /* 0x00000000140a72ca */ /* 0x000fe200000e0000 */
[----:B------:R-:W-:Y:S01]  /*9f10*/  UMOV UR6, 0x0 ;  /* 0x0000000000067882 */ /* 0x000fe20000000000 */
[----:B------:R-:W-:Y:S01]  /*9f20*/  R2UR UR12, R8 ;  /* 0x00000000080c72ca */ /* 0x000fe200000e0000 */
[----:B------:R-:W-:Y:S01]  /*9f30*/  UMOV UR7, 0x10000000 ;  /* 0x1000000000077882 */ /* 0x000fe20000000000 */
[----:B------:R-:W-:Y:S01]  /*9f40*/  R2UR UR19, R15 ;  /* 0x000000000f1372ca */ /* 0x000fe200000e0000 */
[----:B------:R-:W-:Y:S01]  /*9f50*/  VIADD R20, R20, 0x80 ;  /* 0x0000008014147836 */ /* 0x000fe20000000000 */
[----:B------:R-:W-:Y:S01]  /*9f60*/  ISETP.GT.AND P3, PT, R4, 0x1, PT ;  /* 0x000000010400780c */ /* 0x000fe20003f64270 */
[----:B------:R-:W-:Y:S01]  /*9f70*/  UIADD3 UR14, UR5, 0x100, URZ ;  /* 0x00000100050e7890 */ /* 0x000fe2000fffe03f */
[----:B------:R-:W-:Y:S01]  /*9f80*/  ISETP.NE.AND P1, PT, R6, 0x5, PT ;  /* 0x000000050600780c */ /* 0x000fe20003f25270 */
[----:B------:R-:W-:-:S02]  /*9f90*/  UIADD3.X UR5, URZ, UR23, URZ, UP0, !UPT ;  /* 0x000000173f057290 */ /* 0x000fc400087fe43f */
[----:B------:R-:W-:Y:S01]  /*9fa0*/  UIADD3 UR15, UR8, 0x14100, URZ ;  /* 0x00014100080f7890 */ /* 0x000fe2000fffe03f */
[----:B------:R-:W-:Y:S02]  /*9fb0*/  SEL R14, RZ, 0x1, P1 ;  /* 0x00000001ff0e7807 */ /* 0x000fe40000800000 */
[----:B------:R-:W-:Y:S01]  /*9fc0*/  UMOV UR8, UR14 ;  /* 0x0000000e00087c82 */ /* 0x000fe20008000000 */
[----:B------:R-:W-:Y:S02]  /*9fd0*/  SEL R6, R6, RZ, P1 ;  /* 0x000000ff06067207 */ /* 0x000fe40000800000 */
[----:B------:R-:W-:Y:S01]  /*9fe0*/  LOP3.LUT R5, R5, R14, RZ, 0x3c, !PT ;  /* 0x0000000e05057212 */ /* 0x000fe200078e3cff */
[----:B------:R0:W-:Y:S02]  /*9ff0*/  UTMALDG.3D [UR8], [UR4], desc[UR6] ;  /* 0x00000608040075b4 */ /* 0x0001e40008011000 */
[----:B0-----:R-:W-:Y:S01]  /*a000*/  UMOV UR8, UR15 ;  /* 0x0000000f00087c82 */ /* 0x001fe20008000000 */
[----:B------:R-:W-:-:S02]  /*a010*/  UMOV UR11, UR19 ;  /* 0x00000013000b7c82 */ /* 0x000fc40008000000 */
[----:B------:R0:W-:Y:S02]  /*a020*/  UTMALDG.3D [UR8], [UR24], desc[UR6] ;  /* 0x00000608180075b4 */ /* 0x0001e40008011000 */
[----:B0-----:R-:W-:Y:S05]  /*a030*/  @P3 BRA `(.L_x_269) ;  /* 0xfffffffc00483947 */ /* 0x001fea000383ffff */
.L_x_265:
[----:B------:R-:W-:Y:S05]  /*a040*/  BSYNC B1 ;  /* 0x0000000000017941 */ /* 0x000fea0003800000 */
.L_x_264:
[----:B------:R-:W-:Y:S01]  /*a050*/  LOP3.LUT P3, RZ, R13, 0xff, RZ, 0xc0, !PT ;  /* 0x000000ff0dff7812 */ /* 0x000fe2000786c0ff */
[----:B------:R-:W-:Y:S01]  /*a060*/  IMAD.IADD R12, R3, 0x1, R12 ;  /* 0x00000001030c7824 */ /* 0x000fe200078e020c */
[----:B------:R-:W-:Y:S01]  /*a070*/  IADD3 R16, P4, R16, UR20, RZ ;  /* 0x0000001410107c10 */ /* 0x000fe2000ff9e0ff */
[----:B------:R-:W-:Y:S01]  /*a080*/  ULDC.64 UR4, c[0x0][0x650] ;  /* 0x0001940000047ab9 */ /* 0x000fe20000000a00 */
[----:B------:R-:W-:Y:S01]  /*a090*/  BSSY B1, `(.L_x_270) ;  /* 0x000006a000017945 */ /* 0x000fe20003800000 */
[----:B------:R-:W-:Y:S01]  /*a0a0*/  IMAD.MOV.U32 R9, RZ, RZ, -0x1 ;  /* 0xffffffffff097424 */ /* 0x000fe200078e00ff */
[----:B------:R-:W-:Y:S01]  /*a0b0*/  ISETP.GT.U32.AND P1, PT, R12, 0x4, PT ;  /* 0x000000040c00780c */ /* 0x000fe20003f24070 */
[----:B------:R-:W-:Y:S01]  /*a0c0*/  IMAD.MOV.U32 R8, RZ, RZ, -0x1 ;  /* 0xffffffffff087424 */ /* 0x000fe200078e00ff */
[----:B------:R-:W-:Y:S02]  /*a0d0*/  IADD3.X R17, R17, UR13, RZ, P4, !PT ;  /* 0x0000000d11117c10 */ /* 0x000fe4000a7fe4ff */
[----:B------:R-:W-:-:S02]  /*a0e0*/  ISETP.LT.U32.AND P1, PT, R3, 0x5, P1 ;  /* 0x000000050300780c */ /* 0x000fc40000f21070 */
[----:B------:R-:W-:Y:S01]  /*a0f0*/  PRMT R13, RZ, 0x7610, R13 ;  /* 0x00007610ff0d7816 */ /* 0x000fe2000000000d */
[----:B------:R-:W0:Y:S01]  /*a100*/  @P3 S2R R5, SR_CgaCtaId ;  /* 0x0000000000053919 */ /* 0x000e220000008800 */
[----:B------:R-:W-:-:S04]  /*a110*/  @P3 MOV R4, 0x400 ;  /* 0x0000040000043802 */ /* 0x000fc80000000f00 */
[----:B0-----:R-:W-:Y:S01]  /*a120*/  @P3 LEA R6, R5, R4, 0x18 ;  /* 0x0000000405063211 */ /* 0x001fe200078ec0ff */
[----:B------:R-:W-:-:S03]  /*a130*/  IMAD.WIDE.U32 R4, R12, -0x33333333, RZ ;  /* 0xcccccccd0c047825 */ /* 0x000fc600078e00ff */
[----:B------:R0:W-:Y:S01]  /*a140*/  @P3 SYNCS.ARRIVE.TRANS64.A1T0 RZ, [R6+URZ+0x68], RZ ;  /* 0x000068ff06ff39a7 */ /* 0x0001e2000810003f */
[----:B------:R-:W-:Y:S02]  /*a150*/  ISETP.GE.U32.AND P3, PT, R3, 0x5, PT ;  /* 0x000000050300780c */ /* 0x000fe40003f66070 */
[----:B------:R-:W-:Y:S02]  /*a160*/  SHF.R.U32.HI R7, RZ, 0x2, R5 ;  /* 0x00000002ff077819 */ /* 0x000fe40000011605 */
[----:B------:R-:W-:Y:S02]  /*a170*/  SEL R5, RZ, 0x1, !P1 ;  /* 0x00000001ff057807 */ /* 0x000fe40004800000 */
[----:B------:R-:W-:Y:S01]  /*a180*/  ISETP.GE.U32.AND P1, PT, R16, UR4, PT ;  /* 0x0000000410007c0c */ /* 0x000fe2000bf26070 */
[----:B------:R-:W-:Y:S01]  /*a190*/  IMAD R12, R7, -0x5, R12 ;  /* 0xfffffffb070c7824 */ /* 0x000fe200078e020c */
[----:B------:R-:W-:Y:S02]  /*a1a0*/  LOP3.LUT R0, R0, R5, RZ, 0x3c, !PT ;  /* 0x0000000500007212 */ /* 0x000fe400078e3cff */
[----:B------:R-:W-:-:S02]  /*a1b0*/  ISETP.GE.U32.AND.EX P1, PT, R17, UR5, PT, P1 ;  /* 0x0000000511007c0c */ /* 0x000fc4000bf26110 */
[----:B------:R-:W-:Y:S02]  /*a1c0*/  PRMT R4, RZ, 0x7610, R4 ;  /* 0x00007610ff047816 */ /* 0x000fe40000000004 */
[----:B------:R-:W-:Y:S01]  /*a1d0*/  @P3 LOP3.LUT R0, R0, 0x1, R7, 0x78, !PT ;  /* 0x0000000100003812 */ /* 0x000fe200078e7807 */
[----:B------:R-:W-:-:S08]  /*a1e0*/  IMAD.MOV.U32 R7, RZ, RZ, -0x1 ;  /* 0xffffffffff077424 */ /* 0x000fd000078e00ff */
[----:B0-----:R-:W-:Y:S05]  /*a1f0*/  @P1 BRA `(.L_x_271) ;  /* 0x00000004004c1947 */ /* 0x001fea0003800000 */
[----:B------:R-:W-:Y:S01]  /*a200*/  ULDC.64 UR4, c[0x0][0x628] ;  /* 0x00018a0000047ab9 */ /* 0x000fe20000000a00 */
[----:B------:R-:W0:Y:S01]  /*a210*/  S2R R15, SR_CTAID.X ;  /* 0x00000000000f7919 */ /* 0x000e220000002500 */
[----:B------:R-:W-:Y:S01]  /*a220*/  ISETP.NE.U32.AND P1, PT, RZ, UR4, PT ;  /* 0x00000004ff007c0c */ /* 0x000fe2000bf25070 */
[----:B------:R-:W-:Y:S01]  /*a230*/  ULDC UR7, c[0x0][0x630] ;  /* 0x00018c0000077ab9 */ /* 0x000fe20000000800 */
[----:B------:R-:W-:Y:S01]  /*a240*/  IMAD.MOV.U32 R4, RZ, RZ, R16 ;  /* 0x000000ffff047224 */ /* 0x000fe200078e0010 */
[----:B------:R-:W1:Y:S01]  /*a250*/  S2R R14, SR_CTAID.Y ;  /* 0x00000000000e7919 */ /* 0x000e620000002600 */
[----:B------:R-:W-:Y:S01]  /*a260*/  ISETP.NE.AND.EX P1, PT, RZ, UR5, PT, P1 ;  /* 0x00000005ff007c0c */ /* 0x000fe2000bf25310 */
[----:B------:R-:W-:-:S12]  /*a270*/  IMAD.MOV.U32 R5, RZ, RZ, R17 ;  /* 0x000000ffff057224 */ /* 0x000fd800078e0011 */
[----:B------:R-:W-:Y:S05]  /*a280*/  @!P1 BRA `(.L_x_272) ;  /* 0x0000000000289947 */ /* 0x000fea0003800000 */
[----:B------:R-:W-:Y:S02]  /*a290*/  ULDC UR6, c[0x0][0x634] ;  /* 0x00018d0000067ab9 */ /* 0x000fe40000000800 */
[----:B------:R-:W-:-:S05]  /*a2a0*/  IADD3 R9, P1, R16, UR6, RZ ;  /* 0x0000000610097c10 */ /* 0x000fca000ff3e0ff */
[----:B------:R-:W-:-:S04]  /*a2b0*/  IMAD.X R21, RZ, RZ, R17, P1 ;  /* 0x000000ffff157224 */ /* 0x000fc800008e0611 */
[----:B------:R-:W-:-:S04]  /*a2c0*/  IMAD.WIDE.U32 R6, R21, UR4, RZ ;  /* 0x0000000415067c25 */ /* 0x000fc8000f8e00ff */
[----:B------:R-:W-:-:S04]  /*a2d0*/  IMAD.WIDE.U32 R6, P1, R9, UR5, R6 ;  /* 0x0000000509067c25 */ /* 0x000fc8000f820006 */
[----:B------:R-:W-:-:S04]  /*a2e0*/  IMAD.WIDE.U32 R8, R9, UR4, RZ ;  /* 0x0000000409087c25 */ /* 0x000fc8000f8e00ff */
[----:B------:R-:W-:Y:S01]  /*a2f0*/  IMAD.X R5, RZ, RZ, RZ, P1 ;  /* 0x000000ffff057224 */ /* 0x000fe200008e06ff */
[----:B------:R-:W-:Y:S01]  /*a300*/  IADD3 RZ, P1, R9, R6, RZ ;  /* 0x0000000609ff7210 */ /* 0x000fe20007f3e0ff */
[----:B------:R-:W-:-:S04]  /*a310*/  IMAD.MOV.U32 R4, RZ, RZ, R7 ;  /* 0x000000ffff047224 */ /* 0x000fc800078e0007 */
[----:B------:R-:W-:-:S08]  /*a320*/  IMAD.WIDE.U32.X R4, R21, UR5, R4, P1 ;  /* 0x0000000515047c25 */ /* 0x000fd000088e0404 */
.L_x_272:
[--C-:B------:R-:W-:Y:S01]  /*a330*/  SHF.R.U64 R8, R4, UR7, R5.reuse ;  /* 0x0000000704087c19 */ /* 0x100fe20008001205 */
[----:B------:R-:W-:Y:S01]  /*a340*/  ULDC.64 UR4, c[0x0][0x620] ;  /* 0x0001880000047ab9 */ /* 0x000fe20000000a00 */
[----:B------:R-:W-:Y:S01]  /*a350*/  SHF.R.U32.HI R4, RZ, UR7, R5 ;  /* 0x00000007ff047c19 */ /* 0x000fe20008011605 */
[----:B------:R-:W2:Y:S01]  /*a360*/  LDC R24, c[0x0][0x144] ;  /* 0x00005100ff187b82 */ /* 0x000ea20000000800 */
[----:B------:R-:W-:Y:S01]  /*a370*/  IADD3 R7, P1, RZ, -R8, RZ ;  /* 0x80000008ff077210 */ /* 0x000fe20007f3e0ff */
[----:B------:R-:W-:Y:S01]  /*a380*/  ULDC.64 UR8, c[0x0][0x640] ;  /* 0x0001900000087ab9 */ /* 0x000fe20000000a00 */
[----:B0-----:R-:W-:Y:S01]  /*a390*/  I2FP.F32.U32 R9, R15 ;  /* 0x0000000f00097245 */ /* 0x001fe20000201000 */
[----:B------:R-:W-:Y:S02]  /*a3a0*/  ULDC UR6, c[0x0][0x608] ;  /* 0x0001820000067ab9 */ /* 0x000fe40000000800 */
[----:B------:R-:W-:Y:S01]  /*a3b0*/  IMAD.X R4, RZ, RZ, ~R4, P1 ;  /* 0x000000ffff047224 */ /* 0x000fe200008e0e04 */
[----:B------:R-:W-:Y:S01]  /*a3c0*/  ISETP.NE.U32.AND P1, PT, RZ, UR8, PT ;  /* 0x00000008ff007c0c */ /* 0x000fe2000bf25070 */
[----:B------:R-:W0:Y:S02]  /*a3d0*/  LDC R21, c[0x0][0x148] ;  /* 0x00005200ff157b82 */ /* 0x000e240000000800 */
[----:B------:R-:W-:Y:S01]  /*a3e0*/  IMAD R6, R4, UR4, RZ ;  /* 0x0000000404067c24 */ /* 0x000fe2000f8e02ff */
[----:B------:R-:W-:Y:S01]  /*a3f0*/  ISETP.NE.AND.EX P1, PT, RZ, UR9, PT, P1 ;  /* 0x00000009ff007c0c */ /* 0x000fe2000bf25310 */
[----:B------:R-:W-:Y:S01]  /*a400*/  IMAD.WIDE.U32 R4, R7, UR4, R16 ;  /* 0x0000000407047c25 */ /* 0x000fe2000f8e0010 */
[----:B------:R-:W-:-:S03]  /*a410*/  ULDC UR4, c[0x0][0x150] ;  /* 0x0000540000047ab9 */ /* 0x000fc60000000800 */
[----:B------:R-:W-:Y:S02]  /*a420*/  IMAD R7, R7, UR5, R6 ;  /* 0x0000000507077c24 */ /* 0x000fe4000f8e0206 */
[----:B------:R-:W-:Y:S01]  /*a430*/  FMUL R6, R9, UR4 ;  /* 0x0000000409067c20 */ /* 0x000fe20008400000 */
[----:B------:R-:W-:Y:S01]  /*a440*/  ULDC UR4, c[0x0][0x618] ;  /* 0x0001860000047ab9 */ /* 0x000fe20000000800 */
[----:B------:R-:W-:Y:S01]  /*a450*/  ULDC UR5, c[0x0][0x154] ;  /* 0x0000550000057ab9 */ /* 0x000fe20000000800 */
[----:B------:R-:W-:-:S03]  /*a460*/  IMAD.IADD R5, R5, 0x1, R7 ;  /* 0x0000000105057824 */ /* 0x000fc600078e0207 */
[----:B------:R-:W3:Y:S02]  /*a470*/  F2I.U32.TRUNC.NTZ R6, R6 ;  /* 0x0000000600067305 */ /* 0x000ee4000020f000 */
[----:B------:R-:W-:Y:S02]  /*a480*/  SHF.R.U64 R9, R4, UR4, R5 ;  /* 0x0000000404097c19 */ /* 0x000fe40008001205 */
[----:B-1----:R-:W-:-:S05]  /*a490*/  I2FP.F32.U32 R4, R14 ;  /* 0x0000000e00047245 */ /* 0x002fca0000201000 */
[----:B------:R-:W-:Y:S01]  /*a4a0*/  FMUL R22, R4, UR5 ;  /* 0x0000000504167c20 */ /* 0x000fe20008400000 */
[----:B------:R-:W-:Y:S01]  /*a4b0*/  SHF.R.U32.HI R4, RZ, UR4, R5 ;  /* 0x00000004ff047c19 */ /* 0x000fe20008011605 */
[----:B------:R-:W-:-:S03]  /*a4c0*/  ULDC UR4, c[0x0][0x658] ;  /* 0x0001960000047ab9 */ /* 0x000fc60000000800 */
[--C-:B------:R-:W-:Y:S01]  /*a4d0*/  SHF.R.U64 R20, R9, UR6, R4.reuse ;  /* 0x0000000609147c19 */ /* 0x100fe20008001204 */
[----:B------:R-:W1:Y:S01]  /*a4e0*/  F2I.U32.TRUNC.NTZ R22, R22 ;  /* 0x0000001600167305 */ /* 0x000e62000020f000 */
[----:B------:R-:W-:Y:S01]  /*a4f0*/  SHF.R.U32.HI R5, RZ, UR6, R4 ;  /* 0x00000006ff057c19 */ /* 0x000fe20008011604 */
[----:B---3--:R-:W-:-:S03]  /*a500*/  IMAD.MOV R6, RZ, RZ, -R6 ;  /* 0x000000ffff067224 */ /* 0x008fc600078e0a06 */
[----:B------:R-:W-:Y:S01]  /*a510*/  SHF.R.U64 R18, R20, UR4, R5 ;  /* 0x0000000414127c19 */ /* 0x000fe20008001205 */
[----:B--2---:R-:W-:Y:S01]  /*a520*/  IMAD R15, R24, R6, R15 ;  /* 0x00000006180f7224 */ /* 0x004fe200078e020f */
[----:B------:R-:W-:-:S03]  /*a530*/  SHF.R.U32.HI R23, RZ, UR4, R5 ;  /* 0x00000004ff177c19 */ /* 0x000fc60008011605 */
[----:B------:R-:W-:Y:S02]  /*a540*/  IMAD.MOV.U32 R4, RZ, RZ, R18 ;  /* 0x000000ffff047224 */ /* 0x000fe400078e0012 */
[----:B------:R-:W-:Y:S01]  /*a550*/  IMAD.MOV.U32 R5, RZ, RZ, R23 ;  /* 0x000000ffff057224 */ /* 0x000fe200078e0017 */
[----:B-1----:R-:W-:Y:S06]  /*a560*/  @!P1 BRA `(.L_x_273) ;  /* 0x0000000000289947 */ /* 0x002fec0003800000 */
[----:B------:R-:W-:Y:S02]  /*a570*/  ULDC UR4, c[0x0][0x64c] ;  /* 0x0001930000047ab9 */ /* 0x000fe40000000800 */
[----:B------:R-:W-:-:S05]  /*a580*/  IADD3 R5, P1, R18, UR4, RZ ;  /* 0x0000000412057c10 */ /* 0x000fca000ff3e0ff */
[----:B------:R-:W-:-:S04]  /*a590*/  IMAD.X R23, RZ, RZ, R23, P1 ;  /* 0x000000ffff177224 */ /* 0x000fc800008e0617 */
[----:B------:R-:W-:-:S04]  /*a5a0*/  IMAD.WIDE.U32 R6, R23, UR8, RZ ;  /* 0x0000000817067c25 */ /* 0x000fc8000f8e00ff */
[----:B------:R-:W-:-:S04]  /*a5b0*/  IMAD.WIDE.U32 R6, P1, R5, UR9, R6 ;  /* 0x0000000905067c25 */ /* 0x000fc8000f820006 */
[----:B------:R-:W-:-:S04]  /*a5c0*/  IMAD.WIDE.U32 R4, R5, UR8, RZ ;  /* 0x0000000805047c25 */ /* 0x000fc8000f8e00ff */
[----:B------:R-:W-:Y:S01]  /*a5d0*/  IMAD.MOV.U32 R4, RZ, RZ, R7 ;  /* 0x000000ffff047224 */ /* 0x000fe200078e0007 */
[----:B------:R-:W-:Y:S01]  /*a5e0*/  IADD3 RZ, P3, R5, R6, RZ ;  /* 0x0000000605ff7210 */ /* 0x000fe20007f7e0ff */
[----:B------:R-:W-:-:S04]  /*a5f0*/  IMAD.X R5, RZ, RZ, RZ, P1 ;  /* 0x000000ffff057224 */ /* 0x000fc800008e06ff */
[----:B------:R-:W-:-:S08]  /*a600*/  IMAD.WIDE.U32.X R4, R23, UR9, R4, P3 ;  /* 0x0000000917047c25 */ /* 0x000fd000098e0404 */
.L_x_273:
[----:B------:R-:W-:Y:S01]  /*a610*/  ISETP.NE.AND P1, PT, R2, 0x1, PT ;  /* 0x000000010200780c */ /* 0x000fe20003f25270 */
[----:B------:R-:W-:Y:S01]  /*a620*/  ULDC UR4, c[0x0][0x648] ;  /* 0x0001920000047ab9 */ /* 0x000fe20000000800 */
[----:B------:R-:W-:Y:S01]  /*a630*/  LOP3.LUT R20, R20, UR17, RZ, 0xc0, !PT ;  /* 0x0000001114147c12 */ /* 0x000fe2000f8ec0ff */
[----:B------:R-:W-:Y:S01]  /*a640*/  IMAD.MOV R22, RZ, RZ, -R22 ;  /* 0x000000ffff167224 */ /* 0x000fe200078e0a16 */
[----:B------:R-:W-:Y:S01]  /*a650*/  SHF.R.U64 R5, R4, UR4, R5 ;  /* 0x0000000404057c19 */ /* 0x000fe20008001205 */
[----:B------:R-:W-:Y:S01]  /*a660*/  ULDC UR4, c[0x0][0x638] ;  /* 0x00018e0000047ab9 */ /* 0x000fe20000000800 */
[----:B------:R-:W-:Y:S01]  /*a670*/  LOP3.LUT R9, R9, UR16, RZ, 0xc0, !PT ;  /* 0x0000001009097c12 */ /* 0x000fe2000f8ec0ff */
[----:B------:R-:W-:Y:S01]  /*a680*/  ULDC UR5, c[0x0][0x610] ;  /* 0x0001840000057ab9 */ /* 0x000fe20000000800 */
[----:B------:R-:W-:Y:S02]  /*a690*/  IMAD.MOV.U32 R4, RZ, RZ, 0x1 ;  /* 0x00000001ff047424 */ /* 0x000fe400078e00ff */
[----:B------:R-:W-:-:S02]  /*a6a0*/  IMAD.MOV R7, RZ, RZ, -R5 ;  /* 0x000000ffff077224 */ /* 0x000fc400078e0a05 */
[----:B------:R-:W-:Y:S02]  /*a6b0*/  IMAD R20, R5, UR18, R20 ;  /* 0x0000001205147c24 */ /* 0x000fe4000f8e0214 */
[----:B0-----:R-:W-:Y:S02]  /*a6c0*/  @P1 IMAD R15, R21, R22, R14 ;  /* 0x00000016150f1224 */ /* 0x001fe400078e020e */
[----:B------:R-:W-:Y:S01]  /*a6d0*/  IMAD R18, R7, UR4, R18 ;  /* 0x0000000407127c24 */ /* 0x000fe2000f8e0212 */
[----:B------:R-:W-:Y:S01]  /*a6e0*/  ULDC UR4, c[0x0][0x600] ;  /* 0x0001800000047ab9 */ /* 0x000fe20000000800 */
[----:B------:R-:W-:Y:S02]  /*a6f0*/  IMAD R15, R20, UR5, R15 ;  /* 0x00000005140f7c24 */ /* 0x000fe4000f8e020f */
[----:B------:R-:W-:-:S05]  /*a700*/  IMAD R18, R18, UR4, R9 ;  /* 0x0000000412127c24 */ /* 0x000fca000f8e0209 */
[----:B------:R-:W-:Y:S02]  /*a710*/  SEL R9, R18, R15, !P1 ;  /* 0x0000000f12097207 */ /* 0x000fe40004800000 */
[----:B------:R-:W-:-:S07]  /*a720*/  SEL R7, R15, R18, !P1 ;  /* 0x000000120f077207 */ /* 0x000fce0004800000 */
.L_x_271:
[----:B------:R-:W-:Y:S05]  /*a730*/  BSYNC B1 ;  /* 0x0000000000017941 */ /* 0x000fea0003800000 */
.L_x_270:
[----:B------:R-:W-:-:S13]  /*a740*/  LOP3.LUT P1, RZ, R4, 0xff, RZ, 0xc0, !PT ;  /* 0x000000ff04ff7812 */ /* 0x000fda000782c0ff */
[----:B------:R-:W-:Y:S05]  /*a750*/  @P1 BRA `(.L_x_274) ;  /* 0xfffffff4004c1947 */ /* 0x000fea000383ffff */
[----:B------:R-:W-:Y:S05]  /*a760*/  BSYNC B0 ;  /* 0x0000000000007941 */ /* 0x000fea0003800000 */
.L_x_262:
[----:B------:R-:W-:-:S03]  /*a770*/  UMOV UR4, 0xffffffff ;  /* 0xffffffff00047882 */ /* 0x000fc60000000000 */
[----:B------:R-:W-:Y:S05]  /*a780*/  BRA.DIV UR4, `(.L_x_275) ;  /* 0x0000000604387947 */ /* 0x000fea000b800000 */
[----:B------:R-:W-:-:S13]  /*a790*/  ELECT P6, URZ, PT ;  /* 0x00000000003f782f */ /* 0x000fda00038c0000 */
.L_x_290:
[----:B------:R-:W-:Y:S04]  /*a7a0*/  BSSY B0, `(.L_x_276) ;  /* 0x0000034000007945 */ /* 0x000fe80003800000 */
[----:B------:R-:W-:Y:S05]  /*a7b0*/  @!P6 BRA `(.L_x_277) ;  /* 0x0000000000c8e947 */ /* 0x000fea0003800000 */
[----:B------:R-:W-:-:S04]  /*a7c0*/  LOP3.LUT R19, R19, 0x2, RZ, 0xfc, !PT ;  /* 0x0000000213137812 */ /* 0x000fc800078efcff */
[----:B------:R-:W-:-:S13]  /*a7d0*/  ISETP.NE.AND P0, PT, R19, 0x3, PT ;  /* 0x000000031300780c */ /* 0x000fda0003f05270 */
[----:B------:R-:W-:Y:S05]  /*a7e0*/  @!P0 BRA `(.L_x_278) ;  /* 0x0000000000048947 */ /* 0x000fea0003800000 */
[----:B------:R-:W-:Y:S01]  /*a7f0*/  BPT.TRAP 0x1 ;  /* 0x000000040000795c */ /* 0x000fe20000300000 */
.L_x_278:
[----:B------:R-:W0:Y:S01]  /*a800*/  S2R R3, SR_CgaCtaId ;  /* 0x0000000000037919 */ /* 0x000e220000008800 */
[----:B------:R-:W-:-:S04]  /*a810*/  MOV R2, 0x400 ;  /* 0x0000040000027802 */ /* 0x000fc80000000f00 */
[----:B0-----:R-:W-:Y:S02]  /*a820*/  LEA R3, R3, R2, 0x18 ;  /* 0x0000000203037211 */ /* 0x001fe400078ec0ff */
[----:B------:R-:W-:-:S03]  /*a830*/  SHF.L.U32 R2, R0, 0x1f, RZ ;  /* 0x0000001f00027819 */ /* 0x000fc600000006ff */
[----:B------:R-:W-:-:S04]  /*a840*/  VIADD R3, R3, 0x28 ;  /* 0x0000002803037836 */ /* 0x000fc80000000000 */
[C---:B------:R-:W-:Y:S02]  /*a850*/  IMAD R7, R12.reuse, 0x8, R3 ;  /* 0x000000080c077824 */ /* 0x040fe400078e0203 */
[----:B------:R-:W-:Y:S02]  /*a860*/  VIADD R12, R12, 0x1 ;  /* 0x000000010c0c7836 */ /* 0x000fe40000000000 */
[----:B------:R-:W0:Y:S03]  /*a870*/  SYNCS.PHASECHK.TRANS64.TRYWAIT P0, [R7+URZ], R2 ;  /* 0x00000002070075a7 */ /* 0x000e26000800017f */
[----:B------:R-:W-:-:S04]  /*a880*/  ISETP.NE.AND P1, PT, R12, 0x5, PT ;  /* 0x000000050c00780c */ /* 0x000fc80003f25270 */
[----:B------:R-:W-:Y:S02]  /*a890*/  SEL R5, RZ, 0x1, P1 ;  /* 0x00000001ff057807 */ /* 0x000fe40000800000 */
[----:B------:R-:W-:Y:S02]  /*a8a0*/  SEL R12, R12, RZ, P1 ;  /* 0x000000ff0c0c7207 */ /* 0x000fe40000800000 */
[----:B------:R-:W-:-:S03]  /*a8b0*/  LOP3.LUT R5, R0, R5, RZ, 0x3c, !PT ;  /* 0x0000000500057212 */ /* 0x000fc600078e3cff */
[----:B------:R-:W-:Y:S01]  /*a8c0*/  IMAD R9, R12, 0x8, R3 ;  /* 0x000000080c097824 */ /* 0x000fe200078e0203 */
[----:B------:R-:W-:Y:S01]  /*a8d0*/  SHF.L.U32 R4, R5, 0x1f, RZ ;  /* 0x0000001f05047819 */ /* 0x000fe200000006ff */
[----:B0-----:R-:W-:Y:S06]  /*a8e0*/  @!P0 BRA `(.L_x_279) ;  /* 0x0000000400008947 */ /* 0x001fec0003800000 */
.L_x_291:
[----:B------:R-:W1:Y:S01]  /*a8f0*/  SYNCS.PHASECHK.TRANS64.TRYWAIT P0, [R9+URZ], R4 ;  /* 0x00000004090075a7 */ /* 0x000e62000800017f */
[----:B------:R-:W-:-:S05]  /*a900*/  VIADD R0, R12, 0x1 ;  /* 0x000000010c007836 */ /* 0x000fca0000000000 */
[----:B------:R-:W-:-:S04]  /*a910*/  ISETP.NE.AND P1, PT, R0, 0x5, PT ;  /* 0x000000050000780c */ /* 0x000fc80003f25270 */
[----:B0-----:R-:W-:Y:S02]  /*a920*/  SEL R2, RZ, 0x1, P1 ;  /* 0x00000001ff027807 */ /* 0x001fe40000800000 */
[----:B------:R-:W-:Y:S02]  /*a930*/  SEL R0, R0, RZ, P1 ;  /* 0x000000ff00007207 */ /* 0x000fe40000800000 */
[----:B------:R-:W-:-:S03]  /*a940*/  LOP3.LUT R7, R5, R2, RZ, 0x3c, !PT ;  /* 0x0000000205077212 */ /* 0x000fc600078e3cff */
[----:B------:R-:W-:Y:S01]  /*a950*/  IMAD R6, R0, 0x8, R3 ;  /* 0x0000000800067824 */ /* 0x000fe200078e0203 */
[----:B------:R-:W-:Y:S01]  /*a960*/  SHF.L.U32 R5, R7, 0x1f, RZ ;  /* 0x0000001f07057819 */ /* 0x000fe200000006ff */
[----:B-1----:R-:W-:Y:S06]  /*a970*/  @!P0 BRA `(.L_x_280) ;  /* 0x0000000000f08947 */ /* 0x002fec0003800000 */
.L_x_292:
[----:B------:R-:W1:Y:S01]  /*a980*/  SYNCS.PHASECHK.TRANS64.TRYWAIT P0, [R6+URZ], R5 ;  /* 0x00000005060075a7 */ /* 0x000e62000800017f */
[----:B------:R-:W-:-:S05]  /*a990*/  VIADD R0, R0, 0x1 ;  /* 0x0000000100007836 */ /* 0x000fca0000000000 */
[----:B------:R-:W-:-:S04]  /*a9a0*/  ISETP.NE.AND P1, PT, R0, 0x5, PT ;  /* 0x000000050000780c */ /* 0x000fc80003f25270 */
[----:B------:R-:W-:Y:S02]  /*a9b0*/  SEL R2, RZ, 0x1, P1 ;  /* 0x00000001ff027807 */ /* 0x000fe40000800000 */
[----:B------:R-:W-:Y:S02]  /*a9c0*/  SEL R0, R0, RZ, P1 ;  /* 0x000000ff00007207 */ /* 0x000fe40000800000 */
[----:B------:R-:W-:-:S03]  /*a9d0*/  LOP3.LUT R7, R7, R2, RZ, 0x3c, !PT ;  /* 0x0000000207077212 */ /* 0x000fc600078e3cff */
[----:B0-----:R-:W-:Y:S01]  /*a9e0*/  IMAD R9, R0, 0x8, R3 ;  /* 0x0000000800097824 */ /* 0x001fe200078e0203 */
[----:B------:R-:W-:Y:S01]  /*a9f0*/  SHF.L.U32 R4, R7, 0x1f, RZ ;  /* 0x0000001f07047819 */ /* 0x000fe200000006ff */
[----:B-1----:R-:W-:Y:S06]  /*aa00*/  @!P0 BRA `(.L_x_281) ;  /* 0x0000000000e08947 */ /* 0x002fec0003800000 */
.L_x_293:
[----:B------:R-:W1:Y:S01]  /*aa10*/  SYNCS.PHASECHK.TRANS64.TRYWAIT P0, [R9+URZ], R4 ;  /* 0x00000004090075a7 */ /* 0x000e62000800017f */
[----:B------:R-:W-:-:S05]  /*aa20*/  VIADD R0, R0, 0x1 ;  /* 0x0000000100007836 */ /* 0x000fca0000000000 */
[----:B------:R-:W-:-:S04]  /*aa30*/  ISETP.NE.AND P1, PT, R0, 0x5, PT ;  /* 0x000000050000780c */ /* 0x000fc80003f25270 */
[----:B------:R-:W-:Y:S02]  /*aa40*/  SEL R2, RZ, 0x1, P1 ;  /* 0x00000001ff027807 */ /* 0x000fe40000800000 */
[----:B------:R-:W-:Y:S02]  /*aa50*/  SEL R0, R0, RZ, P1 ;  /* 0x000000ff00007207 */ /* 0x000fe40000800000 */
[----:B------:R-:W-:Y:S01]  /*aa60*/  LOP3.LUT R2, R7, R2, RZ, 0x3c, !PT ;  /* 0x0000000207027212 */ /* 0x000fe200078e3cff */
[----:B-1----:R-:W-:Y:S06]  /*aa70*/  @!P0 BRA `(.L_x_282) ;  /* 0x0000000000d88947 */ /* 0x002fec0003800000 */
.L_x_294:
[----:B------:R-:W-:Y:S01]  /*aa80*/  IMAD R3, R0, 0x8, R3 ;  /* 0x0000000800037824 */ /* 0x000fe200078e0203 */
[----:B------:R-:W-:-:S07]  /*aa90*/  SHF.L.U32 R0, R2, 0x1f, RZ ;  /* 0x0000001f02007819 */ /* 0x000fce00000006ff */
.L_x_283:
[----:B--2---:R2:W3:Y:S02]  /*aaa0*/  SYNCS.PHASECHK.TRANS64.TRYWAIT P0, [R3+URZ], R0 ;  /* 0x00000000030075a7 */ /* 0x0044e4000800017f */
[----:B---3--:R-:W-:Y:S05]  /*aab0*/  @!P0 NANOSLEEP.SYNCS 0x989680 ;  /* 0x009896800000895d */ /* 0x008fea0003900000 */
[----:B------:R-:W3:Y:S02]  /*aac0*/  @!P0 SYNCS.PHASECHK.TRANS64 P0, [R3+URZ], R0 ;  /* 0x00000000030085a7 */ /* 0x000ee4000800007f */
[----:B---3--:R-:W-:Y:S05]  /*aad0*/  @!P0 BRA `(.L_x_283) ;  /* 0xfffffffc00f08947 */ /* 0x008fea000383ffff */
.L_x_277:
[----:B------:R-:W-:Y:S05]  /*aae0*/  BSYNC B0 ;  /* 0x0000000000007941 */ /* 0x000fea0003800000 */
.L_x_276:
[----:B------:R-:W-:Y:S05]  /*aaf0*/  EXIT ;  /* 0x000000000000794d */ /* 0x000fea0003800000 */
.L_x_17:
[----:B----4-:R4:W0:Y:S02]  /*ab00*/  SYNCS.PHASECHK.TRANS64.TRYWAIT P1, [R3+URZ], R0 ;  /* 0x00000000030075a7 */ /* 0x010824000802017f */
[----:B0-----:R-:W-:Y:S05]  /*ab10*/  @!P1 NANOSLEEP.SYNCS 0x989680 ;  /* 0x009896800000995d */ /* 0x001fea0003900000 */
[----:B------:R-:W0:Y:S02]  /*ab20*/  @!P1 SYNCS.PHASECHK.TRANS64 P1, [R3+URZ], R0 ;  /* 0x00000000030095a7 */ /* 0x000e24000802007f */
[----:B0-----:R-:W-:Y:S05]  /*ab30*/  @!P1 BRA `(.L_x_17) ;  /* 0xfffffffc00f09947 */ /* 0x001fea000383ffff */
[----:B------:R-:W-:Y:S05]  /*ab40*/  BRA `(.L_x_16) ;  /* 0xffffff6400cc7947 */ /* 0x000fea000383ffff */
.L_x_22:
[----:B-1----:R1:W3:Y:S02]  /*ab50*/  SYNCS.PHASECHK.TRANS64.TRYWAIT P1, [R5+URZ], R4 ;  /* 0x00000004050075a7 */ /* 0x0022e4000802017f */
[----:B---3--:R-:W-:Y:S05]  /*ab60*/  @!P1 NANOSLEEP.SYNCS 0x989680 ;  /* 0x009896800000995d */ /* 0x008fea0003900000 */
[----:B------:R-:W3:Y:S02]  /*ab70*/  @!P1 SYNCS.PHASECHK.TRANS64 P1, [R5+URZ], R4 ;  /* 0x00000004050095a7 */ /* 0x000ee4000802007f */
[----:B---3--:R-:W-:Y:S05]  /*ab80*/  @!P1 BRA `(.L_x_22) ;  /* 0xfffffffc00f09947 */ /* 0x008fea000383ffff */
[----:B------:R-:W-:Y:S05]  /*ab90*/  BRA `(.L_x_21) ;  /* 0xffffff7400307947 */ /* 0x000fea000383ffff */
.L_x_263:
[----:B------:R-:W-:Y:S01]  /*aba0*/  BSSY B1, `(.L_x_284) ;  /* 0x0000006000017945 */ /* 0x000fe20003800000 */
[----:B------:R-:W-:-:S07]  /*abb0*/  IMAD.MOV.U32 R15, RZ, RZ, -0x1 ;  /* 0xffffffffff0f7424 */ /* 0x000fce00078e00ff */
[----:B------:R-:W-:Y:S05]  /*abc0*/  WARPSYNC.COLLECTIVE R15, `(.L_x_285) ;  /* 0x000000000f0c7348 */ /* 0x000fea0003c00000 */
[----:B------:R-:W-:Y:S02]  /*abd0*/  ELECT P6, UR62, PT ;  /* 0x00000000003e782f */ /* 0x000fe400038c0000 */
[----:B------:R-:W-:Y:S01]  /*abe0*/  MOV R14, UR62 ;  /* 0x0000003e000e7c02 */ /* 0x000fe20008000f00 */
[----:B------:R-:W-:Y:S10]  /*abf0*/  ENDCOLLECTIVE ;  /* 0x000000000000791b */ /* 0x000ff40003800000 */
.L_x_285:
[----:B------:R-:W-:Y:S05]  /*ac00*/  BSYNC B1 ;  /* 0x0000000000017941 */ /* 0x000fea0003800000 */
.L_x_284:
[----:B------:R-:W-:Y:S05]  /*ac10*/  BRA `(.L_x_286) ;  /* 0xfffffff000287947 */ /* 0x000fea000383ffff */
.L_x_266:
[----:B0-----:R0:W1:Y:S02]  /*ac20*/  SYNCS.PHASECHK.TRANS64.TRYWAIT P1, [R14+URZ+0x28], R7 ;  /* 0x000028070e0075a7 */ /* 0x001064000802017f */
[----:B-1----:R-:W-:Y:S05]  /*ac30*/  @!P1 NANOSLEEP.SYNCS 0x989680 ;  /* 0x009896800000995d */ /* 0x002fea0003900000 */
[----:B------:R-:W1:Y:S02]  /*ac40*/  @!P1 SYNCS.PHASECHK.TRANS64 P1, [R14+URZ+0x28], R7 ;  /* 0x000028070e0095a7 */ /* 0x000e64000802007f */
[----:B-1----:R-:W-:Y:S05]  /*ac50*/  @!P1 BRA `(.L_x_266) ;  /* 0xfffffffc00f09947 */ /* 0x002fea000383ffff */
[----:B------:R-:W-:Y:S05]  /*ac60*/  BRA `(.L_x_287) ;  /* 0xfffffff0005c7947 */ /* 0x000fea000383ffff */
.L_x_275:
[----:B------:R-:W-:Y:S01]  /*ac70*/  BSSY B0, `(.L_x_288) ;  /* 0x0000006000007945 */ /* 0x000fe20003800000 */
[----:B------:R-:W-:-:S07]  /*ac80*/  IMAD.MOV.U32 R15, RZ, RZ, -0x1 ;  /* 0xffffffffff0f7424 */ /* 0x000fce00078e00ff */
[----:B------:R-:W-:Y:S05]  /*ac90*/  WARPSYNC.COLLECTIVE R15, `(.L_x_289) ;  /* 0x000000000f0c7348 */ /* 0x000fea0003c00000 */
[----:B------:R-:W-:Y:S02]  /*aca0*/  ELECT P6, UR62, PT ;  /* 0x00000000003e782f */ /* 0x000fe400038c0000 */
[----:B------:R-:W-:Y:S01]  /*acb0*/  MOV R14, UR62 ;  /* 0x0000003e000e7c02 */ /* 0x000fe20008000f00 */
[----:B------:R-:W-:Y:S10]  /*acc0*/  ENDCOLLECTIVE ;  /* 0x000000000000791b */ /* 0x000ff40003800000 */
.L_x_289:
[----:B------:R-:W-:Y:S05]  /*acd0*/  BSYNC B0 ;  /* 0x0000000000007941 */ /* 0x000fea0003800000 */
.L_x_288:
[----:B------:R-:W-:Y:S05]  /*ace0*/  BRA `(.L_x_290) ;  /* 0xfffffff800ac7947 */ /* 0x000fea000383ffff */
.L_x_279:
[----:B0-----:R0:W1:Y:S02]  /*acf0*/  SYNCS.PHASECHK.TRANS64.TRYWAIT P0, [R7+URZ], R2 ;  /* 0x00000002070075a7 */ /* 0x001064000800017f */
[----:B-1----:R-:W-:Y:S05]  /*ad00*/  @!P0 NANOSLEEP.SYNCS 0x989680 ;  /* 0x009896800000895d */ /* 0x002fea0003900000 */
[----:B------:R-:W1:Y:S02]  /*ad10*/  @!P0 SYNCS.PHASECHK.TRANS64 P0, [R7+URZ], R2 ;  /* 0x00000002070085a7 */ /* 0x000e64000800007f */
[----:B-1----:R-:W-:Y:S05]  /*ad20*/  @!P0 BRA `(.L_x_279) ;  /* 0xfffffffc00f08947 */ /* 0x002fea000383ffff */
[----:B------:R-:W-:Y:S05]  /*ad30*/  BRA `(.L_x_291) ;  /* 0xfffffff800ec7947 */ /* 0x000fea000383ffff */
.L_x_280:
[----:B0-----:R0:W1:Y:S02]  /*ad40*/  SYNCS.PHASECHK.TRANS64.TRYWAIT P0, [R9+URZ], R4 ;  /* 0x00000004090075a7 */ /* 0x001064000800017f */
[----:B-1----:R-:W-:Y:S05]  /*ad50*/  @!P0 NANOSLEEP.SYNCS 0x989680 ;  /* 0x009896800000895d */ /* 0x002fea0003900000 */
[----:B------:R-:W1:Y:S02]  /*ad60*/  @!P0 SYNCS.PHASECHK.TRANS64 P0, [R9+URZ], R4 ;  /* 0x00000004090085a7 */ /* 0x000e64000800007f */
[----:B-1----:R-:W-:Y:S05]  /*ad70*/  @!P0 BRA `(.L_x_280) ;  /* 0xfffffffc00f08947 */ /* 0x002fea000383ffff */
[----:B------:R-:W-:Y:S05]  /*ad80*/  BRA `(.L_x_292) ;  /* 0xfffffff800fc7947 */ /* 0x000fea000383ffff */
.L_x_281:
[----:B0-----:R0:W1:Y:S02]  /*ad90*/  SYNCS.PHASECHK.TRANS64.TRYWAIT P0, [R6+URZ], R5 ;  /* 0x00000005060075a7 */ /* 0x001064000800017f */
[----:B-1----:R-:W-:Y:S05]  /*ada0*/  @!P0 NANOSLEEP.SYNCS 0x989680 ;  /* 0x009896800000895d */ /* 0x002fea0003900000 */
[----:B------:R-:W1:Y:S02]  /*adb0*/  @!P0 SYNCS.PHASECHK.TRANS64 P0, [R6+URZ], R5 ;  /* 0x00000005060085a7 */ /* 0x000e64000800007f */
[----:B-1----:R-:W-:Y:S05]  /*adc0*/  @!P0 BRA `(.L_x_281) ;  /* 0xfffffffc00f08947 */ /* 0x002fea000383ffff */
[----:B------:R-:W-:Y:S05]  /*add0*/  BRA `(.L_x_293) ;  /* 0xfffffffc000c7947 */ /* 0x000fea000383ffff */
.L_x_282:
[----:B-1----:R1:W2:Y:S02]  /*ade0*/  SYNCS.PHASECHK.TRANS64.TRYWAIT P0, [R9+URZ], R4 ;  /* 0x00000004090075a7 */ /* 0x0022a4000800017f */
[----:B--2---:R-:W-:Y:S05]  /*adf0*/  @!P0 NANOSLEEP.SYNCS 0x989680 ;  /* 0x009896800000895d */ /* 0x004fea0003900000 */
[----:B------:R-:W2:Y:S02]  /*ae00*/  @!P0 SYNCS.PHASECHK.TRANS64 P0, [R9+URZ], R4 ;  /* 0x00000004090085a7 */ /* 0x000ea4000800007f */
[----:B--2---:R-:W-:Y:S05]  /*ae10*/  @!P0 BRA `(.L_x_282) ;  /* 0xfffffffc00f08947 */ /* 0x004fea000383ffff */
[----:B------:R-:W-:Y:S05]  /*ae20*/  BRA `(.L_x_294) ;  /* 0xfffffffc00147947 */ /* 0x000fea000383ffff */
.L_x_295:
[----:B------:R-:W-:-:S00]  /*ae30*/  BRA `(.L_x_295) ;  /* 0xfffffffc00fc7947 */ /* 0x000fc0000383ffff */
[----:B------:R-:W-:-:S00]  /*ae40*/  NOP ;  /* 0x0000000000007918 */ /* 0x000fc00000000000 */
        /* <DEDUP_REMOVED lines=11> */
.L_x_296:


//--------------------- .nv.global.init           --------------------------
	.section	.nv.global.init,"aw",@progbits
.nv.global.init:
	.type		$str$22,@object
	.size		$str$22,($str$23 - $str$22)
$str$22:
        /*0000*/ 	.byte	0x6b, 0x5f, 0x74, 0x69, 0x6c, 0x65, 0x5f, 0x63, 0x6f, 0x75, 0x6e, 0x74, 0x20, 0x3e, 0x3d, 0x20
        /*0010*/ 	.byte	0x31, 0x00
	.type		$str$23,@object
	.size		$str$23,(__unnamed_1 - $str$23)
$str$23:
        /*0012*/ 	.byte	0x2f, 0x74, 0x6d, 0x70, 0x2f, 0x63, 0x75, 0x74, 0x6c, 0x61, 0x73, 0x73, 0x5f, 0x73, 0x77, 0x65
        /*0022*/ 	.byte	0x65, 0x70, 0x5f, 0x73, 0x72, 0x63, 0x2f, 0x69, 0x6e, 0x63, 0x6c, 0x75, 0x64, 0x65, 0x2f, 0x63
        /*0032*/ 	.byte	0x75, 0x74, 0x6c, 0x61, 0x73, 0x73, 0x2f, 0x67, 0x65, 0x6d, 0x6d, 0x2f, 0x63, 0x6f, 0x6c, 0x6c
        /*0042*/ 	.byte	0x65, 0x63, 0x74, 0x69, 0x76, 0x65, 0x2f, 0x73, 0x6d, 0x39, 0x30, 0x5f, 0x6d, 0x6d, 0x61, 0x5f
        /*0052*/ 	.byte	0x74, 0x6d, 0x61, 0x5f, 0x67, 0x6d, 0x6d, 0x61, 0x5f, 0x73, 0x73, 0x5f, 0x77, 0x61, 0x72, 0x70
        /*0062*/ 	.byte	0x73, 0x70, 0x65, 0x63, 0x69, 0x61, 0x6c, 0x69, 0x7a, 0x65, 0x64, 0x2e, 0x68, 0x70, 0x70, 0x00
	.type		__unnamed_1,@object
	.size		__unnamed_1,(.L_0 - __unnamed_1)
__unnamed_1:
        /*0072*/ 	.byte	0x76, 0x6f, 0x69, 0x64, 0x20, 0x63, 0x75, 0x74, 0x6c, 0x61, 0x73, 0x73, 0x3a, 0x3a, 0x67, 0x65
        /* <DEDUP_REMOVED lines=172> */
        /*0b42*/ 	.byte	0x74, 0x79, 0x5d, 0x00
.L_0:


//--------------------- .nv.shared._ZN7cutlass13device_kernelINS_4gemm6kernel13GemmUniversalIN4cute5tupleIJiiiiEEENS1_10collective13CollectiveMmaINS1_34MainloopSm90TmaGmmaWarpSpecializedILi5ENS5_IJNS4_1CILi1EEESB_SB_EEENS1_35KernelTmaWarpSpecializedCooperativeEEENS5_IJNSA_ILi128EEENSA_ILi224EEESF_EEEaNS5_IJlSB_lEEEaSI_NS4_8TiledMMAINS4_8MMA_AtomIJNS4_4SM904GMMA26MMA_64x32x32_S32S8S8_SS_TNEEEENS4_6LayoutINS5_IJNSA_ILi2EEESB_SB_EEENS5_IJSB_NSA_ILi0EEESS_EEEEENS5_IJNS4_10UnderscoreESV_SV_EEEEENS4_13SM90_TMA_LOADENS4_14ComposedLayoutINS4_7SwizzleILi3ELi4ELi3EEENS4_18smem_ptr_flag_bitsILi8EEENSP_INS5_IJNSA_ILi8EEESF_EEENS5_IJSF_SB_EEEEEEEvNS4_8identityESY_S18_vS19_EENS_8epilogue10collective6detail29Sm90TmaWarpSpecializedAdapterINS1C_15DefaultEpilogueIaSI_SI_NS1B_6thread17LinearCombinationIaLi1EiiLNS1G_9ScaleType4KindE0ELNS_15FloatRoundStyleE2EaEENS1_15EpilogueDefaultEEEEEvvEEEEvNT_6ParamsE --------------------------
	.section	.nv.shared._ZN7cutlass13device_kernelINS_4gemm6kernel13GemmUniversalIN4cute5tupleIJiiiiEEENS1_10collective13CollectiveMmaINS1_34MainloopSm90TmaGmmaWarpSpecializedILi5ENS5_IJNS4_1CILi1EEESB_SB_EEENS1_35KernelTmaWarpSpecializedCooperativeEEENS5_IJNSA_ILi128EEENSA_ILi224EEESF_EEEaNS5_IJlSB_lEEEaSI_NS4_8TiledMMAINS4_8MMA_AtomIJNS4_4SM904GMMA26MMA_64x32x32_S32S8S8_SS_TNEEEENS4_6LayoutINS5_IJNSA_ILi2EEESB_SB_EEENS5_IJSB_NSA_ILi0EEESS_EEEEENS5_IJNS4_10UnderscoreESV_SV_EEEEENS4_13SM90_TMA_LOADENS4_14ComposedLayoutINS4_7SwizzleILi3ELi4ELi3EEENS4_18smem_ptr_flag_bitsILi8EEENSP_INS5_IJNSA_ILi8EEESF_EEENS5_IJSF_SB_EEEEEEEvNS4_8identityESY_S18_vS19_EENS_8epilogue10collective6detail29Sm90TmaWarpSpecializedAdapterINS1C_15DefaultEpilogueIaSI_SI_NS1B_6thread17LinearCombinationIaLi1EiiLNS1G_9ScaleType4KindE0ELNS_15FloatRoundStyleE2EaEENS1_15EpilogueDefaultEEEEEvvEEEEvNT_6ParamsE,"aw",@nobits
	.sectionflags	@""
	.align	16
	.zero		1024


//--------------------- .nv.shared.reserved.0     --------------------------
	.section	.nv.shared.reserved.0,"aw",@nobits
	.weak		__nv_reservedSMEM_offset_0_alias
	.size		__nv_reservedSMEM_offset_0_alias, 0, 0
	.other		__nv_reservedSMEM_offset_0_alias,@"STO_CUDA_RESERVED_SHARED STV_DEFAULT"
__nv_reservedSMEM_offset_0_alias:
	.zero		0


//--------------------- .nv.global                --------------------------
	.section	.nv.global,"aw",@nobits
.nv.global:
	.type		_ZN40_INTERNAL_beeef74c_4_k_cu_65c0d6ea_171354cute1_E,@object
	.size		_ZN40_INTERNAL_beeef74c_4_k_cu_65c0d6ea_171354cute1_E,(_ZN40_INTERNAL_beeef74c_4_k_cu_65c0d6ea_171354cuda3std3__45__cpo6cbeginE - _ZN40_INTERNAL_beeef74c_4_k_cu_65c0d6ea_171354cute1_E)
_ZN40_INTERNAL_beeef74c_4_k_cu_65c0d6ea_171354cute1_E:
	.zero		1
	.type		_ZN40_INTERNAL_beeef74c_4_k_cu_65c0d6ea_171354cuda3std3__45__cpo6cbeginE,@object
	.size		_ZN40_INTERNAL_beeef74c_4_k_cu_65c0d6ea_171354cuda3std3__45__cpo6cbeginE,(_ZN40_INTERNAL_beeef74c_4_k_cu_65c0d6ea_171354cuda3std3__48in_placeE - _ZN40_INTERNAL_beeef74c_4_k_cu_65c0d6ea_171354cuda3std3__45__cpo6cbeginE)
_ZN40_INTERNAL_beeef74c_4_k_cu_65c0d6ea_171354cuda3std3__45__cpo6cbeginE:
	.zero		1
	.type		_ZN40_INTERNAL_beeef74c_4_k_cu_65c0d6ea_171354cuda3std3__48in_placeE,@object
	.size		_ZN40_INTERNAL_beeef74c_4_k_cu_65c0d6ea_171354cuda3std3__48in_placeE,(_ZN40_INTERNAL_beeef74c_4_k_cu_65c0d6ea_171354cuda3std6ranges3__45__cpo9iter_moveE - _ZN40_INTERNAL_beeef74c_4_k_cu_65c0d6ea_171354cuda3std3__48in_placeE)
_ZN40_INTERNAL_beeef74c_4_k_cu_65c0d6ea_171354cuda3std3__48in_placeE:
	.zero		1
	.type		_ZN40_INTERNAL_beeef74c_4_k_cu_65c0d6ea_171354cuda3std6ranges3__45__cpo9iter_moveE,@object
	.size		_ZN40_INTERNAL_beeef74c_4_k_cu_65c0d6ea_171354cuda3std6ranges3__45__cpo9iter_moveE,(_ZN40_INTERNAL_beeef74c_4_k_cu_65c0d6ea_171354cuda3std3__45__cpo5beginE - _ZN40_INTERNAL_beeef74c_4_k_cu_65c0d6ea_171354cuda3std6ranges3__45__cpo9iter_moveE)
_ZN40_INTERNAL_beeef74c_4_k_cu_65c0d6ea_171354cuda3std6ranges3__45__cpo9iter_moveE:
	.zero		1
	.type		_ZN40_INTERNAL_beeef74c_4_k_cu_65c0d6ea_171354cuda3std3__45__cpo5beginE,@object
	.size		_ZN40_INTERNAL_beeef74c_4_k_cu_65c0d6ea_171354cuda3std3__45__cpo5beginE,(_ZN40_INTERNAL_beeef74c_4_k_cu_65c0d6ea_171354cuda3std3__442_GLOBAL__N__beeef74c_4_k_cu_65c0d6ea_171356ignoreE - _ZN40_INTERNAL_beeef74c_4_k_cu_65c0d6ea_171354cuda3std3__45__cpo5beginE)
_ZN40_INTERNAL_beeef74c_4_k_cu_65c0d6ea_171354cuda3std3__45__cpo5beginE:
	.zero		1
	.type		_ZN40_INTERNAL_beeef74c_4_k_cu_65c0d6ea_171354cuda3std3__442_GLOBAL__N__beeef74c_4_k_cu_65c0d6ea_171356ignoreE,@object
	.size		_ZN40_INTERNAL_beeef74c_4_k_cu_65c0d6ea_171354cuda3std3__442_GLOBAL__N__beeef74c_4_k_cu_65c0d6ea_171356ignoreE,(_ZN40_INTERNAL_beeef74c_4_k_cu_65c0d6ea_171354cute7productE - _ZN40_INTERNAL_beeef74c_4_k_cu_65c0d6ea_171354cuda3std3__442_GLOBAL__N__beeef74c_4_k_cu_65c0d6ea_171356ignoreE)
_ZN40_INTERNAL_beeef74c_4_k_cu_65c0d6ea_171354cuda3std3__442_GLOBAL__N__beeef74c_4_k_cu_65c0d6ea_171356ignoreE:
	.zero		1
	.type		_ZN40_INTERNAL_beeef74c_4_k_cu_65c0d6ea_171354cute7productE,@object
	.size		_ZN40_INTERNAL_beeef74c_4_k_cu_65c0d6ea_171354cute7productE,(_ZN40_INTERNAL_beeef74c_4_k_cu_65c0d6ea_171354cuda3std3__45__cpo3endE - _ZN40_INTERNAL_beeef74c_4_k_cu_65c0d6ea_171354cute7productE)
_ZN40_INTERNAL_beeef74c_4_k_cu_65c0d6ea_171354cute7productE:
	.zero		1
	.type		_ZN40_INTERNAL_beeef74c_4_k_cu_65c0d6ea_171354cuda3std3__45__cpo3endE,@object
	.size		_ZN40_INTERNAL_beeef74c_4_k_cu_65c0d6ea_171354cuda3std3__45__cpo3endE,(_ZN40_INTERNAL_beeef74c_4_k_cu_65c0d6ea_171354cuda3std3__419piecewise_constructE - _ZN40_INTERNAL_beeef74c_4_k_cu_65c0d6ea_171354cuda3std3__45__cpo3endE)
_ZN40_INTERNAL_beeef74c_4_k_cu_65c0d6ea_171354cuda3std3__45__cpo3endE:
	.zero		1
	.type		_ZN40_INTERNAL_beeef74c_4_k_cu_65c0d6ea_171354cuda3std3__419piecewise_constructE,@object
	.size		_ZN40_INTERNAL_beeef74c_4_k_cu_65c0d6ea_171354cuda3std3__419piecewise_constructE,(_ZN40_INTERNAL_beeef74c_4_k_cu_65c0d6ea_171354cuda3std3__45__cpo4cendE - _ZN40_INTERNAL_beeef74c_4_k_cu_65c0d6ea_171354cuda3std3__419piecewise_constructE)
_ZN40_INTERNAL_beeef74c_4_k_cu_65c0d6ea_171354cuda3std3__419piecewise_constructE:
	.zero		1
	.type		_ZN40_INTERNAL_beeef74c_4_k_cu_65c0d6ea_171354cuda3std3__45__cpo4cendE,@object
	.size		_ZN40_INTERNAL_beeef74c_4_k_cu_65c0d6ea_171354cuda3std3__45__cpo4cendE,(_ZN40_INTERNAL_beeef74c_4_k_cu_65c0d6ea_171354cuda3std6ranges3__45__cpo4swapE - _ZN40_INTERNAL_beeef74c_4_k_cu_65c0d6ea_171354cuda3std3__45__cpo4cendE)
_ZN40_INTERNAL_beeef74c_4_k_cu_65c0d6ea_171354cuda3std3__45__cpo4cendE:
	.zero		1
	.type		_ZN40_INTERNAL_beeef74c_4_k_cu_65c0d6ea_171354cuda3std6ranges3__45__cpo4swapE,@object
	.size		_ZN40_INTERNAL_beeef74c_4_k_cu_65c0d6ea_171354cuda3std6ranges3__45__cpo4swapE,(.L_8 - _ZN40_INTERNAL_beeef74c_4_k_cu_65c0d6ea_171354cuda3std6ranges3__45__cpo4swapE)
_ZN40_INTERNAL_beeef74c_4_k_cu_65c0d6ea_171354cuda3std6ranges3__45__cpo4swapE:
	.zero		1
.L_8:


//--------------------- .nv.constant0._ZN7cutlass13device_kernelINS_4gemm6kernel13GemmUniversalIN4cute5tupleIJiiiiEEENS1_10collective13CollectiveMmaINS1_34MainloopSm90TmaGmmaWarpSpecializedILi5ENS5_IJNS4_1CILi1EEESB_SB_EEENS1_35KernelTmaWarpSpecializedCooperativeEEENS5_IJNSA_ILi128EEENSA_ILi224EEESF_EEEaNS5_IJlSB_lEEEaSI_NS4_8TiledMMAINS4_8MMA_AtomIJNS4_4SM904GMMA26MMA_64x32x32_S32S8S8_SS_TNEEEENS4_6LayoutINS5_IJNSA_ILi2EEESB_SB_EEENS5_IJSB_NSA_ILi0EEESS_EEEEENS5_IJNS4_10UnderscoreESV_SV_EEEEENS4_13SM90_TMA_LOADENS4_14ComposedLayoutINS4_7SwizzleILi3ELi4ELi3EEENS4_18smem_ptr_flag_bitsILi8EEENSP_INS5_IJNSA_ILi8EEESF_EEENS5_IJSF_SB_EEEEEEEvNS4_8identityESY_S18_vS19_EENS_8epilogue10collective6detail29Sm90TmaWarpSpecializedAdapterINS1C_15DefaultEpilogueIaSI_SI_NS1B_6thread17LinearCombinationIaLi1EiiLNS1G_9ScaleType4KindE0ELNS_15FloatRoundStyleE2EaEENS1_15EpilogueDefaultEEEEEvvEEEEvNT_6ParamsE --------------------------
	.section	.nv.constant0._ZN7cutlass13device_kernelINS_4gemm6kernel13GemmUniversalIN4cute5tupleIJiiiiEEENS1_10collective13CollectiveMmaINS1_34MainloopSm90TmaGmmaWarpSpecializedILi5ENS5_IJNS4_1CILi1EEESB_SB_EEENS1_35KernelTmaWarpSpecializedCooperativeEEENS5_IJNSA_ILi128EEENSA_ILi224EEESF_EEEaNS5_IJlSB_lEEEaSI_NS4_8TiledMMAINS4_8MMA_AtomIJNS4_4SM904GMMA26MMA_64x32x32_S32S8S8_SS_TNEEEENS4_6LayoutINS5_IJNSA_ILi2EEESB_SB_EEENS5_IJSB_NSA_ILi0EEESS_EEEEENS5_IJNS4_10UnderscoreESV_SV_EEEEENS4_13SM90_TMA_LOADENS4_14ComposedLayoutINS4_7SwizzleILi3ELi4ELi3EEENS4_18smem_ptr_flag_bitsILi8EEENSP_INS5_IJNSA_ILi8EEESF_EEENS5_IJSF_SB_EEEEEEEvNS4_8identityESY_S18_vS19_EENS_8epilogue10collective6detail29Sm90TmaWarpSpecializedAdapterINS1C_15DefaultEpilogueIaSI_SI_NS1B_6thread17LinearCombinationIaLi1EiiLNS1G_9ScaleType4KindE0ELNS_15FloatRoundStyleE2EaEENS1_15EpilogueDefaultEEEEEvvEEEEvNT_6ParamsE,"a",@progbits
	.sectionflags	@""
	.align	4
.nv.constant0._ZN7cutlass13device_kernelINS_4gemm6kernel13GemmUniversalIN4cute5tupleIJiiiiEEENS1_10collective13CollectiveMmaINS1_34MainloopSm90TmaGmmaWarpSpecializedILi5ENS5_IJNS4_1CILi1EEESB_SB_EEENS1_35KernelTmaWarpSpecializedCooperativeEEENS5_IJNSA_ILi128EEENSA_ILi224EEESF_EEEaNS5_IJlSB_lEEEaSI_NS4_8TiledMMAINS4_8MMA_AtomIJNS4_4SM904GMMA26MMA_64x32x32_S32S8S8_SS_TNEEEENS4_6LayoutINS5_IJNSA_ILi2EEESB_SB_EEENS5_IJSB_NSA_ILi0EEESS_EEEEENS5_IJNS4_10UnderscoreESV_SV_EEEEENS4_13SM90_TMA_LOADENS4_14ComposedLayoutINS4_7SwizzleILi3ELi4ELi3EEENS4_18smem_ptr_flag_bitsILi8EEENSP_INS5_IJNSA_ILi8EEESF_EEENS5_IJSF_SB_EEEEEEEvNS4_8identityESY_S18_vS19_EENS_8epilogue10collective6detail29Sm90TmaWarpSpecializedAdapterINS1C_15DefaultEpilogueIaSI_SI_NS1B_6thread17LinearCombinationIaLi1EiiLNS1G_9ScaleType4KindE0ELNS_15FloatRoundStyleE2EaEENS1_15EpilogueDefaultEEEEEvvEEEEvNT_6ParamsE:
	.zero		1664


//--------------------- SYMBOLS --------------------------

	.type		.nv.reservedSmem.offset0,@object
	.size		.nv.reservedSmem.offset0,0x4
	.type		__assertfail,@function
